	.target	sm_90a

	.elftype	@"ET_EXEC"


//--------------------- .note.nv.tkinfo           --------------------------
	.section	.note.nv.tkinfo,"",@"SHT_NOTE"
	.sectionflags	@"SHF_NOTE_NV_TKINFO"
	.tkinfo
        /*0018*/ 	.word	0x00000002
        /*0030*/ 	.string	""
        /*0030*/ 	.string	"ptxas"
        /*0030*/ 	.string	"Cuda compilation tools, release 13.0, V13.0.88"
        /*0030*/ 	.string	"Build cuda_13.0.r13.0/compiler.36424714_0"
        /*0030*/ 	.string	"-arch sm_90a -m 64 "



//--------------------- .note.nv.cuinfo           --------------------------
	.section	.note.nv.cuinfo,"",@"SHT_NOTE"
	.sectionflags	@"SHF_NOTE_NV_CUINFO"
        /*0018*/ 	.short	0x0002
        /*001a*/ 	.short	0x005a
        /*001c*/ 	.short	0x0082
	.zero		2


//--------------------- .nv.info                  --------------------------
	.section	.nv.info,"",@"SHT_CUDA_INFO"
	.align	4


	//----- nvinfo : EIATTR_REGCOUNT
	.align		4
        /*0000*/ 	.byte	0x04, 0x2f
        /*0002*/ 	.short	(.L_15 - .L_14)
	.align		4
.L_14:
        /*0004*/ 	.word	index@(_ZN7cutlass13device_kernelINS_4gemm6kernel13GemmUniversalIN4cute5tupleIJiiiiEEENS1_10collective13CollectiveMmaINS1_34MainloopSm90TmaGmmaWarpSpecializedILi5ENS5_IJNS4_1CILi1EEESB_SB_EEENS1_35KernelTmaWarpSpecializedCooperativeEEENS5_IJNSA_ILi128EEENSA_ILi256EEENSA_ILi32EEEEEENS_10bfloat16_tENS5_IJlSB_lEEESJ_SK_NS4_8TiledMMAINS4_8MMA_AtomIJNS4_4SM904GMMA28MMA_64x256x16_F32BF16BF16_SSILNSO_5MajorE0ELSQ_0ELNSO_7ScaleInE1ELSR_1EEEEEENS4_6LayoutINS5_IJNSA_ILi2EEESB_SB_EEENS5_IJSB_NSA_ILi0EEESX_EEEEENS5_IJNS4_10UnderscoreES10_S10_EEEEENS4_13SM90_TMA_LOADENS4_14ComposedLayoutINS4_7SwizzleILi2ELi4ELi3EEENS4_18smem_ptr_flag_bitsILi16EEENSU_INS5_IJNSA_ILi8EEESH_EEENS5_IJSH_SB_EEEEEEEvNS4_8identityES13_S1D_vS1E_EENS_8epilogue10collective6detail29Sm90TmaWarpSpecializedAdapterINS1H_15DefaultEpilogueISJ_SK_SK_NS1G_6thread17LinearCombinationISJ_Li1EffLNS1L_9ScaleType4KindE0ELNS_15FloatRoundStyleE2ESJ_EENS1_15EpilogueDefaultEEEEEvvEEEEvNT_6ParamsE)
        /*0008*/ 	.word	0x000000a8


	//----- nvinfo : EIATTR_FRAME_SIZE
	.align		4
.L_15:
        /*000c*/ 	.byte	0x04, 0x11
        /*000e*/ 	.short	(.L_17 - .L_16)
	.align		4
.L_16:
        /*0010*/ 	.word	index@(_ZN7cutlass13device_kernelINS_4gemm6kernel13GemmUniversalIN4cute5tupleIJiiiiEEENS1_10collective13CollectiveMmaINS1_34MainloopSm90TmaGmmaWarpSpecializedILi5ENS5_IJNS4_1CILi1EEESB_SB_EEENS1_35KernelTmaWarpSpecializedCooperativeEEENS5_IJNSA_ILi128EEENSA_ILi256EEENSA_ILi32EEEEEENS_10bfloat16_tENS5_IJlSB_lEEESJ_SK_NS4_8TiledMMAINS4_8MMA_AtomIJNS4_4SM904GMMA28MMA_64x256x16_F32BF16BF16_SSILNSO_5MajorE0ELSQ_0ELNSO_7ScaleInE1ELSR_1EEEEEENS4_6LayoutINS5_IJNSA_ILi2EEESB_SB_EEENS5_IJSB_NSA_ILi0EEESX_EEEEENS5_IJNS4_10UnderscoreES10_S10_EEEEENS4_13SM90_TMA_LOADENS4_14ComposedLayoutINS4_7SwizzleILi2ELi4ELi3EEENS4_18smem_ptr_flag_bitsILi16EEENSU_INS5_IJNSA_ILi8EEESH_EEENS5_IJSH_SB_EEEEEEEvNS4_8identityES13_S1D_vS1E_EENS_8epilogue10collective6detail29Sm90TmaWarpSpecializedAdapterINS1H_15DefaultEpilogueISJ_SK_SK_NS1G_6thread17LinearCombinationISJ_Li1EffLNS1L_9ScaleType4KindE0ELNS_15FloatRoundStyleE2ESJ_EENS1_15EpilogueDefaultEEEEEvvEEEEvNT_6ParamsE)
        /*0014*/ 	.word	0x00000000


	//----- nvinfo : EIATTR_MIN_STACK_SIZE
	.align		4
.L_17:
        /*0018*/ 	.byte	0x04, 0x12
        /*001a*/ 	.short	(.L_19 - .L_18)
	.align		4
.L_18:
        /*001c*/ 	.word	index@(_ZN7cutlass13device_kernelINS_4gemm6kernel13GemmUniversalIN4cute5tupleIJiiiiEEENS1_10collective13CollectiveMmaINS1_34MainloopSm90TmaGmmaWarpSpecializedILi5ENS5_IJNS4_1CILi1EEESB_SB_EEENS1_35KernelTmaWarpSpecializedCooperativeEEENS5_IJNSA_ILi128EEENSA_ILi256EEENSA_ILi32EEEEEENS_10bfloat16_tENS5_IJlSB_lEEESJ_SK_NS4_8TiledMMAINS4_8MMA_AtomIJNS4_4SM904GMMA28MMA_64x256x16_F32BF16BF16_SSILNSO_5MajorE0ELSQ_0ELNSO_7ScaleInE1ELSR_1EEEEEENS4_6LayoutINS5_IJNSA_ILi2EEESB_SB_EEENS5_IJSB_NSA_ILi0EEESX_EEEEENS5_IJNS4_10UnderscoreES10_S10_EEEEENS4_13SM90_TMA_LOADENS4_14ComposedLayoutINS4_7SwizzleILi2ELi4ELi3EEENS4_18smem_ptr_flag_bitsILi16EEENSU_INS5_IJNSA_ILi8EEESH_EEENS5_IJSH_SB_EEEEEEEvNS4_8identityES13_S1D_vS1E_EENS_8epilogue10collective6detail29Sm90TmaWarpSpecializedAdapterINS1H_15DefaultEpilogueISJ_SK_SK_NS1G_6thread17LinearCombinationISJ_Li1EffLNS1L_9ScaleType4KindE0ELNS_15FloatRoundStyleE2ESJ_EENS1_15EpilogueDefaultEEEEEvvEEEEvNT_6ParamsE)
        /*0020*/ 	.word	0x00000000
.L_19:


//--------------------- .nv.compat                --------------------------
	.section	.nv.compat,"",@"SHT_CUDA_COMPAT_INFO"
	.align	4
        /*0000*/ 	.byte	0x02, 0x09, 0x01, 0x00, 0x02, 0x02, 0x04, 0x00, 0x02, 0x05, 0x05, 0x00, 0x03, 0x07, 0x01, 0x01
        /*0010*/ 	.byte	0x02, 0x03, 0x01, 0x00, 0x02, 0x06, 0x01, 0x00, 0x04, 0x0b, 0x08, 0x00, 0x00, 0x00, 0x00, 0x00
        /*0020*/ 	.byte	0x00, 0x00, 0x00, 0x00


//--------------------- .nv.info._ZN7cutlass13device_kernelINS_4gemm6kernel13GemmUniversalIN4cute5tupleIJiiiiEEENS1_10collective13CollectiveMmaINS1_34MainloopSm90TmaGmmaWarpSpecializedILi5ENS5_IJNS4_1CILi1EEESB_SB_EEENS1_35KernelTmaWarpSpecializedCooperativeEEENS5_IJNSA_ILi128EEENSA_ILi256EEENSA_ILi32EEEEEENS_10bfloat16_tENS5_IJlSB_lEEESJ_SK_NS4_8TiledMMAINS4_8MMA_AtomIJNS4_4SM904GMMA28MMA_64x256x16_F32BF16BF16_SSILNSO_5MajorE0ELSQ_0ELNSO_7ScaleInE1ELSR_1EEEEEENS4_6LayoutINS5_IJNSA_ILi2EEESB_SB_EEENS5_IJSB_NSA_ILi0EEESX_EEEEENS5_IJNS4_10UnderscoreES10_S10_EEEEENS4_13SM90_TMA_LOADENS4_14ComposedLayoutINS4_7SwizzleILi2ELi4ELi3EEENS4_18smem_ptr_flag_bitsILi16EEENSU_INS5_IJNSA_ILi8EEESH_EEENS5_IJSH_SB_EEEEEEEvNS4_8identityES13_S1D_vS1E_EENS_8epilogue10collective6detail29Sm90TmaWarpSpecializedAdapterINS1H_15DefaultEpilogueISJ_SK_SK_NS1G_6thread17LinearCombinationISJ_Li1EffLNS1L_9ScaleType4KindE0ELNS_15FloatRoundStyleE2ESJ_EENS1_15EpilogueDefaultEEEEEvvEEEEvNT_6ParamsE --------------------------
	.section	.nv.info._ZN7cutlass13device_kernelINS_4gemm6kernel13GemmUniversalIN4cute5tupleIJiiiiEEENS1_10collective13CollectiveMmaINS1_34MainloopSm90TmaGmmaWarpSpecializedILi5ENS5_IJNS4_1CILi1EEESB_SB_EEENS1_35KernelTmaWarpSpecializedCooperativeEEENS5_IJNSA_ILi128EEENSA_ILi256EEENSA_ILi32EEEEEENS_10bfloat16_tENS5_IJlSB_lEEESJ_SK_NS4_8TiledMMAINS4_8MMA_AtomIJNS4_4SM904GMMA28MMA_64x256x16_F32BF16BF16_SSILNSO_5MajorE0ELSQ_0ELNSO_7ScaleInE1ELSR_1EEEEEENS4_6LayoutINS5_IJNSA_ILi2EEESB_SB_EEENS5_IJSB_NSA_ILi0EEESX_EEEEENS5_IJNS4_10UnderscoreES10_S10_EEEEENS4_13SM90_TMA_LOADENS4_14ComposedLayoutINS4_7SwizzleILi2ELi4ELi3EEENS4_18smem_ptr_flag_bitsILi16EEENSU_INS5_IJNSA_ILi8EEESH_EEENS5_IJSH_SB_EEEEEEEvNS4_8identityES13_S1D_vS1E_EENS_8epilogue10collective6detail29Sm90TmaWarpSpecializedAdapterINS1H_15DefaultEpilogueISJ_SK_SK_NS1G_6thread17LinearCombinationISJ_Li1EffLNS1L_9ScaleType4KindE0ELNS_15FloatRoundStyleE2ESJ_EENS1_15EpilogueDefaultEEEEEvvEEEEvNT_6ParamsE,"",@"SHT_CUDA_INFO"
	.sectionflags	@""
	.align	4


	//----- nvinfo : EIATTR_CUDA_API_VERSION
	.align		4
        /*0000*/ 	.byte	0x04, 0x37
        /*0002*/ 	.short	(.L_21 - .L_20)
.L_20:
        /*0004*/ 	.word	0x00000082


	//----- nvinfo : EIATTR_KPARAM_INFO
	.align		4
.L_21:
        /*0008*/ 	.byte	0x04, 0x17
        /*000a*/ 	.short	(.L_23 - .L_22)
.L_22:
        /*000c*/ 	.word	0x00000000
        /*0010*/ 	.short	0x0000
        /*0012*/ 	.short	0x0070
        /*0014*/ 	.byte	0x00, 0xf0, 0x01, 0x10


	//----- nvinfo : EIATTR_SPARSE_MMA_MASK
	.align		4
.L_23:
        /*0018*/ 	.byte	0x03, 0x50
        /*001a*/ 	.short	0x0000


	//----- nvinfo : EIATTR_MAXREG_COUNT
	.align		4
        /*001c*/ 	.byte	0x03, 0x1b
        /*001e*/ 	.short	0x00a8


	//----- nvinfo : EIATTR_NUM_BARRIERS
	.align		4
        /*0020*/ 	.byte	0x02, 0x4c
        /*0022*/ 	.byte	0x01
	.zero		1


	//----- nvinfo : EIATTR_EXTERNS
	.align		4
        /*0024*/ 	.byte	0x04, 0x0f
        /*0026*/ 	.short	(.L_25 - .L_24)


	//   ....[0]....
	.align		4
.L_24:
        /*0028*/ 	.word	index@(__assertfail)


	//----- nvinfo : EIATTR_MERCURY_ISA_VERSION
	.align		4
.L_25:
        /*002c*/ 	.byte	0x03, 0x5f
        /*002e*/ 	.short	0x0101


	//----- nvinfo : EIATTR_INT_WARP_WIDE_INSTR_OFFSETS
	.align		4
        /*0030*/ 	.byte	0x04, 0x31
        /*0032*/ 	.short	(.L_27 - .L_26)


	//   ....[0]....
.L_26:
        /*0034*/ 	.word	0x000003d0


	//   ....[1]....
        /*0038*/ 	.word	0x00000400


	//   ....[2]....
        /*003c*/ 	.word	0x000004e0


	//----- nvinfo : EIATTR_COOP_GROUP_MASK_REGIDS
	.align		4
.L_27:
        /*0040*/ 	.byte	0x04, 0x29
        /*0042*/ 	.short	(.L_29 - .L_28)


	//   ....[0]....
.L_28:
        /*0044*/ 	.word	0xffffffff


	//   ....[1]....
        /*0048*/ 	.word	0xffffffff


	//   ....[2]....
        /*004c*/ 	.word	0xffffffff


	//   ....[3]....
        /*0050*/ 	.word	0xffffffff


	//   ....[4]....
        /*0054*/ 	.word	0xffffffff


	//----- nvinfo : EIATTR_COOP_GROUP_INSTR_OFFSETS
	.align		4
.L_29:
        /*0058*/ 	.byte	0x04, 0x28
        /*005a*/ 	.short	(.L_31 - .L_30)


	//   ....[0]....
.L_30:
        /*005c*/ 	.word	0x00000060


	//   ....[1]....
        /*0060*/ 	.word	0x00000070


	//   ....[2]....
        /*0064*/ 	.word	0x00000130


	//   ....[3]....
        /*0068*/ 	.word	0x000002e0


	//   ....[4]....
        /*006c*/ 	.word	0x00000f90


	//----- nvinfo : EIATTR_REG_RECONFIG
	.align		4
.L_31:
        /*0070*/ 	.byte	0x01, 0x54
	.zero		2


	//----- nvinfo : EIATTR_SYSCALL_OFFSETS
	.align		4
        /*0074*/ 	.byte	0x04, 0x46
        /*0076*/ 	.short	(.L_33 - .L_32)


	//   ....[0]....
.L_32:
        /*0078*/ 	.word	0x00001150


	//----- nvinfo : EIATTR_MBARRIER_INSTR_OFFSETS
	.align		4
.L_33:
        /*007c*/ 	.byte	0x04, 0x39
        /*007e*/ 	.short	(.L_35 - .L_34)


	//   ....[0]....
.L_34:
        /*0080*/ 	.word	0x00000230
        /*0084*/ 	.word	0x000000ff
        /*0088*/ 	.word	0x00000000
        /*008c*/ 	.short	0x0100
        /*008e*/ 	.byte	0x08
	.zero		1


	//   ....[1]....
        /*0090*/ 	.word	0x00000240
        /*0094*/ 	.word	0x000000ff
        /*0098*/ 	.word	0x00000028
        /*009c*/ 	.short	0x0100
        /*009e*/ 	.byte	0x08
	.zero		1


	//   ....[2]....
        /*00a0*/ 	.word	0x00000250
        /*00a4*/ 	.word	0x000000ff
        /*00a8*/ 	.word	0x00000008
        /*00ac*/ 	.short	0x0100
        /*00ae*/ 	.byte	0x08
	.zero		1


	//   ....[3]....
        /*00b0*/ 	.word	0x00000260
        /*00b4*/ 	.word	0x000000ff
        /*00b8*/ 	.word	0x00000030
        /*00bc*/ 	.short	0x0100
        /*00be*/ 	.byte	0x08
	.zero		1


	//   ....[4]....
        /*00c0*/ 	.word	0x00000270
        /*00c4*/ 	.word	0x000000ff
        /*00c8*/ 	.word	0x00000010
        /*00cc*/ 	.short	0x0100
        /*00ce*/ 	.byte	0x08
	.zero		1


	//   ....[5]....
        /*00d0*/ 	.word	0x00000280
        /*00d4*/ 	.word	0x000000ff
        /*00d8*/ 	.word	0x00000038
        /*00dc*/ 	.short	0x0100
        /*00de*/ 	.byte	0x08
	.zero		1


	//   ....[6]....
        /*00e0*/ 	.word	0x00000290
        /*00e4*/ 	.word	0x000000ff
        /*00e8*/ 	.word	0x00000018
        /*00ec*/ 	.short	0x0100
        /*00ee*/ 	.byte	0x08
	.zero		1


	//   ....[7]....
        /*00f0*/ 	.word	0x000002a0
        /*00f4*/ 	.word	0x000000ff
        /*00f8*/ 	.word	0x00000040
        /*00fc*/ 	.short	0x0100
        /*00fe*/ 	.byte	0x08
	.zero		1


	//   ....[8]....
        /*0100*/ 	.word	0x000002b0
        /*0104*/ 	.word	0x000000ff
        /*0108*/ 	.word	0x00000020
        /*010c*/ 	.short	0x0100
        /*010e*/ 	.byte	0x08
	.zero		1


	//   ....[9]....
        /*0110*/ 	.word	0x000002c0
        /*0114*/ 	.word	0x000000ff
        /*0118*/ 	.word	0x00000048
        /*011c*/ 	.short	0x0100
        /*011e*/ 	.byte	0x08
	.zero		1


	//   ....[10]....
        /*0120*/ 	.word	0x00000550
        /*0124*/ 	.word	0x000000ff
        /*0128*/ 	.word	0x00000060
        /*012c*/ 	.short	0x0100
        /*012e*/ 	.byte	0x06
	.zero		1


	//   ....[11]....
        /*0130*/ 	.word	0x000005b0
        /*0134*/ 	.word	0x000000ff
        /*0138*/ 	.word	0x00000068
        /*013c*/ 	.short	0x0100
        /*013e*/ 	.byte	0x06
	.zero		1


	//   ....[12]....
        /*0140*/ 	.word	0x000011d0
        /*0144*/ 	.word	0x00000003
        /*0148*/ 	.word	0x00000000
        /*014c*/ 	.short	0x010a
        /*014e*/ 	.byte	0x3f
	.zero		1


	//   ....[13]....
        /*0150*/ 	.word	0x00001210
        /*0154*/ 	.word	0x00000003
        /*0158*/ 	.word	0x00000000
        /*015c*/ 	.short	0x010a
        /*015e*/ 	.byte	0x3f
	.zero		1


	//   ....[14]....
        /*0160*/ 	.word	0x000014c0
        /*0164*/ 	.word	0x000000ff
        /*0168*/ 	.word	0x00000000
        /*016c*/ 	.short	0x010a
        /*016e*/ 	.byte	0x04
	.zero		1


	//   ....[15]....
        /*0170*/ 	.word	0x00001500
        /*0174*/ 	.word	0x000000ff
        /*0178*/ 	.word	0x00000000
        /*017c*/ 	.short	0x010a
        /*017e*/ 	.byte	0x04
	.zero		1


	//   ....[16]....
        /*0180*/ 	.word	0x00001670
        /*0184*/ 	.word	0x000000ff
        /*0188*/ 	.word	0x00000000
        /*018c*/ 	.short	0x0101
        /*018e*/ 	.byte	0x04
	.zero		1


	//   ....[17]....
        /*0190*/ 	.word	0x00001870
        /*0194*/ 	.word	0x000000ff
        /*0198*/ 	.word	0x00000000
        /*019c*/ 	.short	0x0101
        /*019e*/ 	.byte	0x06
	.zero		1


	//   ....[18]....
        /*01a0*/ 	.word	0x0000a6e0
        /*01a4*/ 	.word	0x0000000e
        /*01a8*/ 	.word	0x00000028
        /*01ac*/ 	.short	0x010a
        /*01ae*/ 	.byte	0x3f
	.zero		1


	//   ....[19]....
        /*01b0*/ 	.word	0x0000aa60
        /*01b4*/ 	.word	0x00000006
        /*01b8*/ 	.word	0x00000068
        /*01bc*/ 	.short	0x0101
        /*01be*/ 	.byte	0x3f
	.zero		1


	//   ....[20]....
        /*01c0*/ 	.word	0x0000b190
        /*01c4*/ 	.word	0x00000007
        /*01c8*/ 	.word	0x00000000
        /*01cc*/ 	.short	0x010a
        /*01ce*/ 	.byte	0x3f
	.zero		1


	//   ....[21]....
        /*01d0*/ 	.word	0x0000b210
        /*01d4*/ 	.word	0x00000009
        /*01d8*/ 	.word	0x00000000
        /*01dc*/ 	.short	0x010a
        /*01de*/ 	.byte	0x3f
	.zero		1


	//   ....[22]....
        /*01e0*/ 	.word	0x0000b2a0
        /*01e4*/ 	.word	0x00000006
        /*01e8*/ 	.word	0x00000000
        /*01ec*/ 	.short	0x010a
        /*01ee*/ 	.byte	0x3f
	.zero		1


	//   ....[23]....
        /*01f0*/ 	.word	0x0000b330
        /*01f4*/ 	.word	0x00000009
        /*01f8*/ 	.word	0x00000000
        /*01fc*/ 	.short	0x010a
        /*01fe*/ 	.byte	0x3f
	.zero		1


	//   ....[24]....
        /*0200*/ 	.word	0x0000b3c0
        /*0204*/ 	.word	0x00000003
        /*0208*/ 	.word	0x00000000
        /*020c*/ 	.short	0x010a
        /*020e*/ 	.byte	0x3f
	.zero		1


	//   ....[25]....
        /*0210*/ 	.word	0x0000b420
        /*0214*/ 	.word	0x00000003
        /*0218*/ 	.word	0x00000000
        /*021c*/ 	.short	0x010a
        /*021e*/ 	.byte	0x3f
	.zero		1


	//   ....[26]....
        /*0220*/ 	.word	0x0000b480
        /*0224*/ 	.word	0x00000004
        /*0228*/ 	.word	0x00000000
        /*022c*/ 	.short	0x010a
        /*022e*/ 	.byte	0x3f
	.zero		1


	//   ....[27]....
        /*0230*/ 	.word	0x0000b550
        /*0234*/ 	.word	0x0000000e
        /*0238*/ 	.word	0x00000028
        /*023c*/ 	.short	0x010a
        /*023e*/ 	.byte	0x3f
	.zero		1


	//   ....[28]....
        /*0240*/ 	.word	0x0000b620
        /*0244*/ 	.word	0x00000007
        /*0248*/ 	.word	0x00000000
        /*024c*/ 	.short	0x010a
        /*024e*/ 	.byte	0x3f
	.zero		1


	//   ....[29]....
        /*0250*/ 	.word	0x0000b670
        /*0254*/ 	.word	0x00000009
        /*0258*/ 	.word	0x00000000
        /*025c*/ 	.short	0x010a
        /*025e*/ 	.byte	0x3f
	.zero		1


	//   ....[30]....
        /*0260*/ 	.word	0x0000b6c0
        /*0264*/ 	.word	0x00000006
        /*0268*/ 	.word	0x00000000
        /*026c*/ 	.short	0x010a
        /*026e*/ 	.byte	0x3f
	.zero		1


	//   ....[31]....
        /*0270*/ 	.word	0x0000b710
        /*0274*/ 	.word	0x00000009
        /*0278*/ 	.word	0x00000000
        /*027c*/ 	.short	0x010a
        /*027e*/ 	.byte	0x3f
	.zero		1


	//----- nvinfo : EIATTR_NUM_MBARRIERS
	.align		4
.L_35:
        /*0280*/ 	.byte	0x03, 0x38
        /*0282*/ 	.short	0x000c


	//----- nvinfo : EIATTR_EXIT_INSTR_OFFSETS
	.align		4
        /*0284*/ 	.byte	0x04, 0x1c
        /*0286*/ 	.short	(.L_37 - .L_36)


	//   ....[0]....
.L_36:
        /*0288*/ 	.word	0x00000600


	//   ....[1]....
        /*028c*/ 	.word	0x00000ec0


	//   ....[2]....
        /*0290*/ 	.word	0x00009d50


	//   ....[3]....
        /*0294*/ 	.word	0x0000a380


	//   ....[4]....
        /*0298*/ 	.word	0x0000b410


	//----- nvinfo : EIATTR_MAX_THREADS
	.align		4
.L_37:
        /*029c*/ 	.byte	0x04, 0x05
        /*029e*/ 	.short	(.L_39 - .L_38)
.L_38:
        /*02a0*/ 	.word	0x00000180
        /*02a4*/ 	.word	0x00000001
        /*02a8*/ 	.word	0x00000001


	//----- nvinfo : EIATTR_CRS_STACK_SIZE
	.align		4
.L_39:
        /*02ac*/ 	.byte	0x04, 0x1e
        /*02ae*/ 	.short	(.L_41 - .L_40)
.L_40:
        /*02b0*/ 	.word	0x00000000


	//----- nvinfo : EIATTR_CBANK_PARAM_SIZE
	.align		4
.L_41:
        /*02b4*/ 	.byte	0x03, 0x19
        /*02b6*/ 	.short	0x0470


	//----- nvinfo : EIATTR_PARAM_CBANK
	.align		4
        /*02b8*/ 	.byte	0x04, 0x0a
        /*02ba*/ 	.short	(.L_43 - .L_42)
	.align		4
.L_42:
        /*02bc*/ 	.word	index@(.nv.constant0._ZN7cutlass13device_kernelINS_4gemm6kernel13GemmUniversalIN4cute5tupleIJiiiiEEENS1_10collective13CollectiveMmaINS1_34MainloopSm90TmaGmmaWarpSpecializedILi5ENS5_IJNS4_1CILi1EEESB_SB_EEENS1_35KernelTmaWarpSpecializedCooperativeEEENS5_IJNSA_ILi128EEENSA_ILi256EEENSA_ILi32EEEEEENS_10bfloat16_tENS5_IJlSB_lEEESJ_SK_NS4_8TiledMMAINS4_8MMA_AtomIJNS4_4SM904GMMA28MMA_64x256x16_F32BF16BF16_SSILNSO_5MajorE0ELSQ_0ELNSO_7ScaleInE1ELSR_1EEEEEENS4_6LayoutINS5_IJNSA_ILi2EEESB_SB_EEENS5_IJSB_NSA_ILi0EEESX_EEEEENS5_IJNS4_10UnderscoreES10_S10_EEEEENS4_13SM90_TMA_LOADENS4_14ComposedLayoutINS4_7SwizzleILi2ELi4ELi3EEENS4_18smem_ptr_flag_bitsILi16EEENSU_INS5_IJNSA_ILi8EEESH_EEENS5_IJSH_SB_EEEEEEEvNS4_8identityES13_S1D_vS1E_EENS_8epilogue10collective6detail29Sm90TmaWarpSpecializedAdapterINS1H_15DefaultEpilogueISJ_SK_SK_NS1G_6thread17LinearCombinationISJ_Li1EffLNS1L_9ScaleType4KindE0ELNS_15FloatRoundStyleE2ESJ_EENS1_15EpilogueDefaultEEEEEvvEEEEvNT_6ParamsE)
        /*02c0*/ 	.short	0x0210
        /*02c2*/ 	.short	0x0470


	//----- nvinfo : EIATTR_SW_WAR
	.align		4
.L_43:
        /*02c4*/ 	.byte	0x04, 0x36
        /*02c6*/ 	.short	(.L_45 - .L_44)
.L_44:
        /*02c8*/ 	.word	0x00000008
.L_45:


//--------------------- .nv.callgraph             --------------------------
	.section	.nv.callgraph,"",@"SHT_CUDA_CALLGRAPH"
	.align	4
	.sectionentsize	8
	.align		4
        /*0000*/ 	.word	0x00000000
	.align		4
        /*0004*/ 	.word	0xffffffff
	.align		4
        /*0008*/ 	.word	index@(_ZN7cutlass13device_kernelINS_4gemm6kernel13GemmUniversalIN4cute5tupleIJiiiiEEENS1_10collective13CollectiveMmaINS1_34MainloopSm90TmaGmmaWarpSpecializedILi5ENS5_IJNS4_1CILi1EEESB_SB_EEENS1_35KernelTmaWarpSpecializedCooperativeEEENS5_IJNSA_ILi128EEENSA_ILi256EEENSA_ILi32EEEEEENS_10bfloat16_tENS5_IJlSB_lEEESJ_SK_NS4_8TiledMMAINS4_8MMA_AtomIJNS4_4SM904GMMA28MMA_64x256x16_F32BF16BF16_SSILNSO_5MajorE0ELSQ_0ELNSO_7ScaleInE1ELSR_1EEEEEENS4_6LayoutINS5_IJNSA_ILi2EEESB_SB_EEENS5_IJSB_NSA_ILi0EEESX_EEEEENS5_IJNS4_10UnderscoreES10_S10_EEEEENS4_13SM90_TMA_LOADENS4_14ComposedLayoutINS4_7SwizzleILi2ELi4ELi3EEENS4_18smem_ptr_flag_bitsILi16EEENSU_INS5_IJNSA_ILi8EEESH_EEENS5_IJSH_SB_EEEEEEEvNS4_8identityES13_S1D_vS1E_EENS_8epilogue10collective6detail29Sm90TmaWarpSpecializedAdapterINS1H_15DefaultEpilogueISJ_SK_SK_NS1G_6thread17LinearCombinationISJ_Li1EffLNS1L_9ScaleType4KindE0ELNS_15FloatRoundStyleE2ESJ_EENS1_15EpilogueDefaultEEEEEvvEEEEvNT_6ParamsE)
	.align		4
        /*000c*/ 	.word	index@(__assertfail)
	.align		4
        /*0010*/ 	.word	0x00000000
	.align		4
        /*0014*/ 	.word	0xfffffffe
	.align		4
        /*0018*/ 	.word	0x00000000
	.align		4
        /*001c*/ 	.word	0xfffffffd
	.align		4
        /*0020*/ 	.word	0x00000000
	.align		4
        /*0024*/ 	.word	0xfffffffc


//--------------------- .nv.constant4             --------------------------
	.section	.nv.constant4,"a",@progbits
	.align	8
	.align		8
.nv.constant4:
        /*0000*/ 	.dword	__assertfail
	.align		8
        /*0008*/ 	.dword	__unnamed_1
	.align		8
        /*0010*/ 	.dword	_ZN40_INTERNAL_b97c790f_4_k_cu_3705b7dd_250244cuda3std3__45__cpo5beginE
	.align		8
        /*0018*/ 	.dword	_ZN40_INTERNAL_b97c790f_4_k_cu_3705b7dd_250244cuda3std3__45__cpo3endE
	.align		8
        /*0020*/ 	.dword	_ZN40_INTERNAL_b97c790f_4_k_cu_3705b7dd_250244cuda3std3__45__cpo6cbeginE
	.align		8
        /*0028*/ 	.dword	_ZN40_INTERNAL_b97c790f_4_k_cu_3705b7dd_250244cuda3std3__45__cpo4cendE
	.align		8
        /*0030*/ 	.dword	_ZN40_INTERNAL_b97c790f_4_k_cu_3705b7dd_250244cuda3std3__442_GLOBAL__N__b97c790f_4_k_cu_3705b7dd_250246ignoreE
	.align		8
        /*0038*/ 	.dword	_ZN40_INTERNAL_b97c790f_4_k_cu_3705b7dd_250244cuda3std3__419piecewise_constructE
	.align		8
        /*0040*/ 	.dword	_ZN40_INTERNAL_b97c790f_4_k_cu_3705b7dd_250244cuda3std3__48in_placeE
	.align		8
        /*0048*/ 	.dword	_ZN40_INTERNAL_b97c790f_4_k_cu_3705b7dd_250244cuda3std6ranges3__45__cpo4swapE
	.align		8
        /*0050*/ 	.dword	_ZN40_INTERNAL_b97c790f_4_k_cu_3705b7dd_250244cuda3std6ranges3__45__cpo9iter_moveE
	.align		8
        /*0058*/ 	.dword	_ZN40_INTERNAL_b97c790f_4_k_cu_3705b7dd_250244cute7productE
	.align		8
        /*0060*/ 	.dword	_ZN40_INTERNAL_b97c790f_4_k_cu_3705b7dd_250244cute1_E
	.align		8
        /*0068*/ 	.dword	$str$22
	.align		8
        /*0070*/ 	.dword	$str$23


//--------------------- .text._ZN7cutlass13device_kernelINS_4gemm6kernel13GemmUniversalIN4cute5tupleIJiiiiEEENS1_10collective13CollectiveMmaINS1_34MainloopSm90TmaGmmaWarpSpecializedILi5ENS5_IJNS4_1CILi1EEESB_SB_EEENS1_35KernelTmaWarpSpecializedCooperativeEEENS5_IJNSA_ILi128EEENSA_ILi256EEENSA_ILi32EEEEEENS_10bfloat16_tENS5_IJlSB_lEEESJ_SK_NS4_8TiledMMAINS4_8MMA_AtomIJNS4_4SM904GMMA28MMA_64x256x16_F32BF16BF16_SSILNSO_5MajorE0ELSQ_0ELNSO_7ScaleInE1ELSR_1EEEEEENS4_6LayoutINS5_IJNSA_ILi2EEESB_SB_EEENS5_IJSB_NSA_ILi0EEESX_EEEEENS5_IJNS4_10UnderscoreES10_S10_EEEEENS4_13SM90_TMA_LOADENS4_14ComposedLayoutINS4_7SwizzleILi2ELi4ELi3EEENS4_18smem_ptr_flag_bitsILi16EEENSU_INS5_IJNSA_ILi8EEESH_EEENS5_IJSH_SB_EEEEEEEvNS4_8identityES13_S1D_vS1E_EENS_8epilogue10collective6detail29Sm90TmaWarpSpecializedAdapterINS1H_15DefaultEpilogueISJ_SK_SK_NS1G_6thread17LinearCombinationISJ_Li1EffLNS1L_9ScaleType4KindE0ELNS_15FloatRoundStyleE2ESJ_EENS1_15EpilogueDefaultEEEEEvvEEEEvNT_6ParamsE --------------------------
	.section	.text._ZN7cutlass13device_kernelINS_4gemm6kernel13GemmUniversalIN4cute5tupleIJiiiiEEENS1_10collective13CollectiveMmaINS1_34MainloopSm90TmaGmmaWarpSpecializedILi5ENS5_IJNS4_1CILi1EEESB_SB_EEENS1_35KernelTmaWarpSpecializedCooperativeEEENS5_IJNSA_ILi128EEENSA_ILi256EEENSA_ILi32EEEEEENS_10bfloat16_tENS5_IJlSB_lEEESJ_SK_NS4_8TiledMMAINS4_8MMA_AtomIJNS4_4SM904GMMA28MMA_64x256x16_F32BF16BF16_SSILNSO_5MajorE0ELSQ_0ELNSO_7ScaleInE1ELSR_1EEEEEENS4_6LayoutINS5_IJNSA_ILi2EEESB_SB_EEENS5_IJSB_NSA_ILi0EEESX_EEEEENS5_IJNS4_10UnderscoreES10_S10_EEEEENS4_13SM90_TMA_LOADENS4_14ComposedLayoutINS4_7SwizzleILi2ELi4ELi3EEENS4_18smem_ptr_flag_bitsILi16EEENSU_INS5_IJNSA_ILi8EEESH_EEENS5_IJSH_SB_EEEEEEEvNS4_8identityES13_S1D_vS1E_EENS_8epilogue10collective6detail29Sm90TmaWarpSpecializedAdapterINS1H_15DefaultEpilogueISJ_SK_SK_NS1G_6thread17LinearCombinationISJ_Li1EffLNS1L_9ScaleType4KindE0ELNS_15FloatRoundStyleE2ESJ_EENS1_15EpilogueDefaultEEEEEvvEEEEvNT_6ParamsE,"ax",@progbits
	.align	128
.text._ZN7cutlass13device_kernelINS_4gemm6kernel13GemmUniversalIN4cute5tupleIJiiiiEEENS1_10collective13CollectiveMmaINS1_34MainloopSm90TmaGmmaWarpSpecializedILi5ENS5_IJNS4_1CILi1EEESB_SB_EEENS1_35KernelTmaWarpSpecializedCooperativeEEENS5_IJNSA_ILi128EEENSA_ILi256EEENSA_ILi32EEEEEENS_10bfloat16_tENS5_IJlSB_lEEESJ_SK_NS4_8TiledMMAINS4_8MMA_AtomIJNS4_4SM904GMMA28MMA_64x256x16_F32BF16BF16_SSILNSO_5MajorE0ELSQ_0ELNSO_7ScaleInE1ELSR_1EEEEEENS4_6LayoutINS5_IJNSA_ILi2EEESB_SB_EEENS5_IJSB_NSA_ILi0EEESX_EEEEENS5_IJNS4_10UnderscoreES10_S10_EEEEENS4_13SM90_TMA_LOADENS4_14ComposedLayoutINS4_7SwizzleILi2ELi4ELi3EEENS4_18smem_ptr_flag_bitsILi16EEENSU_INS5_IJNSA_ILi8EEESH_EEENS5_IJSH_SB_EEEEEEEvNS4_8identityES13_S1D_vS1E_EENS_8epilogue10collective6detail29Sm90TmaWarpSpecializedAdapterINS1H_15DefaultEpilogueISJ_SK_SK_NS1G_6thread17LinearCombinationISJ_Li1EffLNS1L_9ScaleType4KindE0ELNS_15FloatRoundStyleE2ESJ_EENS1_15EpilogueDefaultEEEEEvvEEEEvNT_6ParamsE:
        .type           _ZN7cutlass13device_kernelINS_4gemm6kernel13GemmUniversalIN4cute5tupleIJiiiiEEENS1_10collective13CollectiveMmaINS1_34MainloopSm90TmaGmmaWarpSpecializedILi5ENS5_IJNS4_1CILi1EEESB_SB_EEENS1_35KernelTmaWarpSpecializedCooperativeEEENS5_IJNSA_ILi128EEENSA_ILi256EEENSA_ILi32EEEEEENS_10bfloat16_tENS5_IJlSB_lEEESJ_SK_NS4_8TiledMMAINS4_8MMA_AtomIJNS4_4SM904GMMA28MMA_64x256x16_F32BF16BF16_SSILNSO_5MajorE0ELSQ_0ELNSO_7ScaleInE1ELSR_1EEEEEENS4_6LayoutINS5_IJNSA_ILi2EEESB_SB_EEENS5_IJSB_NSA_ILi0EEESX_EEEEENS5_IJNS4_10UnderscoreES10_S10_EEEEENS4_13SM90_TMA_LOADENS4_14ComposedLayoutINS4_7SwizzleILi2ELi4ELi3EEENS4_18smem_ptr_flag_bitsILi16EEENSU_INS5_IJNSA_ILi8EEESH_EEENS5_IJSH_SB_EEEEEEEvNS4_8identityES13_S1D_vS1E_EENS_8epilogue10collective6detail29Sm90TmaWarpSpecializedAdapterINS1H_15DefaultEpilogueISJ_SK_SK_NS1G_6thread17LinearCombinationISJ_Li1EffLNS1L_9ScaleType4KindE0ELNS_15FloatRoundStyleE2ESJ_EENS1_15EpilogueDefaultEEEEEvvEEEEvNT_6ParamsE,@function
        .size           _ZN7cutlass13device_kernelINS_4gemm6kernel13GemmUniversalIN4cute5tupleIJiiiiEEENS1_10collective13CollectiveMmaINS1_34MainloopSm90TmaGmmaWarpSpecializedILi5ENS5_IJNS4_1CILi1EEESB_SB_EEENS1_35KernelTmaWarpSpecializedCooperativeEEENS5_IJNSA_ILi128EEENSA_ILi256EEENSA_ILi32EEEEEENS_10bfloat16_tENS5_IJlSB_lEEESJ_SK_NS4_8TiledMMAINS4_8MMA_AtomIJNS4_4SM904GMMA28MMA_64x256x16_F32BF16BF16_SSILNSO_5MajorE0ELSQ_0ELNSO_7ScaleInE1ELSR_1EEEEEENS4_6LayoutINS5_IJNSA_ILi2EEESB_SB_EEENS5_IJSB_NSA_ILi0EEESX_EEEEENS5_IJNS4_10UnderscoreES10_S10_EEEEENS4_13SM90_TMA_LOADENS4_14ComposedLayoutINS4_7SwizzleILi2ELi4ELi3EEENS4_18smem_ptr_flag_bitsILi16EEENSU_INS5_IJNSA_ILi8EEESH_EEENS5_IJSH_SB_EEEEEEEvNS4_8identityES13_S1D_vS1E_EENS_8epilogue10collective6detail29Sm90TmaWarpSpecializedAdapterINS1H_15DefaultEpilogueISJ_SK_SK_NS1G_6thread17LinearCombinationISJ_Li1EffLNS1L_9ScaleType4KindE0ELNS_15FloatRoundStyleE2ESJ_EENS1_15EpilogueDefaultEEEEEvvEEEEvNT_6ParamsE,(.L_x_324 - _ZN7cutlass13device_kernelINS_4gemm6kernel13GemmUniversalIN4cute5tupleIJiiiiEEENS1_10collective13CollectiveMmaINS1_34MainloopSm90TmaGmmaWarpSpecializedILi5ENS5_IJNS4_1CILi1EEESB_SB_EEENS1_35KernelTmaWarpSpecializedCooperativeEEENS5_IJNSA_ILi128EEENSA_ILi256EEENSA_ILi32EEEEEENS_10bfloat16_tENS5_IJlSB_lEEESJ_SK_NS4_8TiledMMAINS4_8MMA_AtomIJNS4_4SM904GMMA28MMA_64x256x16_F32BF16BF16_SSILNSO_5MajorE0ELSQ_0ELNSO_7ScaleInE1ELSR_1EEEEEENS4_6LayoutINS5_IJNSA_ILi2EEESB_SB_EEENS5_IJSB_NSA_ILi0EEESX_EEEEENS5_IJNS4_10UnderscoreES10_S10_EEEEENS4_13SM90_TMA_LOADENS4_14ComposedLayoutINS4_7SwizzleILi2ELi4ELi3EEENS4_18smem_ptr_flag_bitsILi16EEENSU_INS5_IJNSA_ILi8EEESH_EEENS5_IJSH_SB_EEEEEEEvNS4_8identityES13_S1D_vS1E_EENS_8epilogue10collective6detail29Sm90TmaWarpSpecializedAdapterINS1H_15DefaultEpilogueISJ_SK_SK_NS1G_6thread17LinearCombinationISJ_Li1EffLNS1L_9ScaleType4KindE0ELNS_15FloatRoundStyleE2ESJ_EENS1_15EpilogueDefaultEEEEEvvEEEEvNT_6ParamsE)
        .other          _ZN7cutlass13device_kernelINS_4gemm6kernel13GemmUniversalIN4cute5tupleIJiiiiEEENS1_10collective13CollectiveMmaINS1_34MainloopSm90TmaGmmaWarpSpecializedILi5ENS5_IJNS4_1CILi1EEESB_SB_EEENS1_35KernelTmaWarpSpecializedCooperativeEEENS5_IJNSA_ILi128EEENSA_ILi256EEENSA_ILi32EEEEEENS_10bfloat16_tENS5_IJlSB_lEEESJ_SK_NS4_8TiledMMAINS4_8MMA_AtomIJNS4_4SM904GMMA28MMA_64x256x16_F32BF16BF16_SSILNSO_5MajorE0ELSQ_0ELNSO_7ScaleInE1ELSR_1EEEEEENS4_6LayoutINS5_IJNSA_ILi2EEESB_SB_EEENS5_IJSB_NSA_ILi0EEESX_EEEEENS5_IJNS4_10UnderscoreES10_S10_EEEEENS4_13SM90_TMA_LOADENS4_14ComposedLayoutINS4_7SwizzleILi2ELi4ELi3EEENS4_18smem_ptr_flag_bitsILi16EEENSU_INS5_IJNSA_ILi8EEESH_EEENS5_IJSH_SB_EEEEEEEvNS4_8identityES13_S1D_vS1E_EENS_8epilogue10collective6detail29Sm90TmaWarpSpecializedAdapterINS1H_15DefaultEpilogueISJ_SK_SK_NS1G_6thread17LinearCombinationISJ_Li1EffLNS1L_9ScaleType4KindE0ELNS_15FloatRoundStyleE2ESJ_EENS1_15EpilogueDefaultEEEEEvvEEEEvNT_6ParamsE,@"STO_CUDA_ENTRY STV_DEFAULT"
_ZN7cutlass13device_kernelINS_4gemm6kernel13GemmUniversalIN4cute5tupleIJiiiiEEENS1_10collective13CollectiveMmaINS1_34MainloopSm90TmaGmmaWarpSpecializedILi5ENS5_IJNS4_1CILi1EEESB_SB_EEENS1_35KernelTmaWarpSpecializedCooperativeEEENS5_IJNSA_ILi128EEENSA_ILi256EEENSA_ILi32EEEEEENS_10bfloat16_tENS5_IJlSB_lEEESJ_SK_NS4_8TiledMMAINS4_8MMA_AtomIJNS4_4SM904GMMA28MMA_64x256x16_F32BF16BF16_SSILNSO_5MajorE0ELSQ_0ELNSO_7ScaleInE1ELSR_1EEEEEENS4_6LayoutINS5_IJNSA_ILi2EEESB_SB_EEENS5_IJSB_NSA_ILi0EEESX_EEEEENS5_IJNS4_10UnderscoreES10_S10_EEEEENS4_13SM90_TMA_LOADENS4_14ComposedLayoutINS4_7SwizzleILi2ELi4ELi3EEENS4_18smem_ptr_flag_bitsILi16EEENSU_INS5_IJNSA_ILi8EEESH_EEENS5_IJSH_SB_EEEEEEEvNS4_8identityES13_S1D_vS1E_EENS_8epilogue10collective6detail29Sm90TmaWarpSpecializedAdapterINS1H_15DefaultEpilogueISJ_SK_SK_NS1G_6thread17LinearCombinationISJ_Li1EffLNS1L_9ScaleType4KindE0ELNS_15FloatRoundStyleE2ESJ_EENS1_15EpilogueDefaultEEEEEvvEEEEvNT_6ParamsE:
[----:B------:R-:W0:Y:S01]  /*0000*/  LDC R1, c[0x0][0x28] ;  /* 0x00000a00ff017b82 */ /* 0x000e220000000800 */
[----:B------:R-:W1:Y:S01]  /*0010*/  S2R R18, SR_TID.X ;  /* 0x0000000000127919 */ /* 0x000e620000002100 */
[----:B------:R-:W-:Y:S01]  /*0020*/  ELECT P0, URZ, PT ;  /* 0x00000000003f782f */ /* 0x000fe20003800000 */
[----:B------:R-:W-:Y:S01]  /*0030*/  BSSY B0, `(.L_x_0) ;  /* 0x000000f000007945 */ /* 0x000fe20003800000 */
[--C-:B-1----:R-:W-:Y:S02]  /*0040*/  SHF.R.U32.HI R0, RZ, 0x5, R18.reuse ;  /* 0x00000005ff007819 */ /* 0x102fe40000011612 */
[----:B------:R-:W-:-:S03]  /*0050*/  SHF.R.U32.HI R22, RZ, 0x7, R18 ;  /* 0x00000007ff167819 */ /* 0x000fc60000011612 */
[----:B------:R-:W1:Y:S04]  /*0060*/  SHFL.IDX PT, R5, R0, RZ, 0x1f ;  /* 0x00001fff00057589 */ /* 0x000e6800000e0000 */
[----:B------:R2:W3:Y:S01]  /*0070*/  SHFL.IDX PT, R8, R22, RZ, 0x1f ;  /* 0x00001fff16087589 */ /* 0x0004e200000e0000 */
[----:B-1----:R-:W-:-:S13]  /*0080*/  ISETP.NE.OR P0, PT, R5, RZ, !P0 ;  /* 0x000000ff0500720c */ /* 0x002fda0004705670 */
[----:B0-23--:R-:W-:Y:S05]  /*0090*/  @P0 BRA `(.L_x_1) ;  /* 0x0000000000200947 */ /* 0x00dfea0003800000 */
[----:B------:R-:W-:Y:S02]  /*00a0*/  ULDC.64 UR4, c[0x0][0x198] ;  /* 0x0000660000047ab9 */ /* 0x000fe40000000a00 */
[----:B------:R-:W-:Y:S02]  /*00b0*/  UIADD3 UR6, UP0, UR4, 0xf0, URZ ;  /* 0x000000f004067890 */ /* 0x000fe4000ff1e03f */
[----:B------:R-:W-:Y:S02]  /*00c0*/  UIADD3 UR4, UP1, UR4, 0x1f0, URZ ;  /* 0x000001f004047890 */ /* 0x000fe4000ff3e03f */
[----:B------:R-:W-:Y:S02]  /*00d0*/  UIADD3.X UR7, URZ, UR5, URZ, UP0, !UPT ;  /* 0x000000053f077290 */ /* 0x000fe400087fe43f */
[----:B------:R-:W-:-:S07]  /*00e0*/  UIADD3.X UR5, URZ, UR5, URZ, UP1, !UPT ;  /* 0x000000053f057290 */ /* 0x000fce0008ffe43f */
[----:B------:R0:W-:Y:S02]  /*00f0*/  UTMACCTL.PF [UR6] ;  /* 0x00000000060079b9 */ /* 0x0001e40008040000 */
[----:B------:R0:W-:Y:S02]  /*0100*/  UTMACCTL.PF [UR4] ;  /* 0x00000000040079b9 */ /* 0x0001e40008040000 */
[----:B0-----:R-:W-:Y:S01]  /*0110*/  NOP ;  /* 0x0000000000007918 */ /* 0x001fe20000000000 */
.L_x_1:
[----:B------:R-:W-:Y:S05]  /*0120*/  BSYNC B0 ;  /* 0x0000000000007941 */ /* 0x000fea0003800000 */
.L_x_0:
[----:B------:R-:W0:Y:S02]  /*0130*/  SHFL.IDX PT, R2, R0, RZ, 0x1f ;  /* 0x00001fff00027589 */ /* 0x000e2400000e0000 */
[----:B0-----:R-:W-:-:S13]  /*0140*/  ISETP.NE.AND P0, PT, R2, RZ, PT ;  /* 0x000000ff0200720c */ /* 0x001fda0003f05270 */
[----:B------:R-:W-:Y:S05]  /*0150*/  @P0 BRA `(.L_x_2) ;  /* 0x0000000000600947 */ /* 0x000fea0003800000 */
[----:B------:R-:W0:Y:S01]  /*0160*/  S2UR UR8, SR_CgaCtaId ;  /* 0x00000000000879c3 */ /* 0x000e220000008800 */
[----:B------:R-:W-:Y:S01]  /*0170*/  UMOV UR4, 0x400 ;  /* 0x0000040000047882 */ /* 0x000fe20000000000 */
[----:B------:R-:W-:Y:S01]  /*0180*/  UMOV UR5, 0x1 ;  /* 0x0000000100057882 */ /* 0x000fe20000000000 */
[----:B------:R-:W-:Y:S01]  /*0190*/  UMOV UR6, 0x100 ;  /* 0x0000010000067882 */ /* 0x000fe20000000000 */
[----:B------:R-:W-:Y:S01]  /*01a0*/  ELECT P0, URZ, PT ;  /* 0x00000000003f782f */ /* 0x000fe20003800000 */
[----:B------:R-:W-:-:S04]  /*01b0*/  UIADD3 UR6, -UR6, 0x100000, URZ ;  /* 0x0010000006067890 */ /* 0x000fc8000fffe13f */
[----:B------:R-:W-:Y:S02]  /*01c0*/  USHF.L.U32 UR7, UR6, 0xb, URZ ;  /* 0x0000000b06077899 */ /* 0x000fe4000800063f */
[----:B------:R-:W-:Y:S02]  /*01d0*/  USHF.L.U32 UR6, UR6, 0x1, URZ ;  /* 0x0000000106067899 */ /* 0x000fe4000800063f */
[----:B0-----:R-:W-:Y:S02]  /*01e0*/  ULEA UR8, UR8, UR4, 0x18 ;  /* 0x0000000408087291 */ /* 0x001fe4000f8ec03f */
[----:B------:R-:W-:-:S04]  /*01f0*/  UIADD3 UR4, -UR5, 0x100000, URZ ;  /* 0x0010000005047890 */ /* 0x000fc8000fffe13f */
[----:B------:R-:W-:Y:S02]  /*0200*/  USHF.L.U32 UR5, UR4, 0xb, URZ ;  /* 0x0000000b04057899 */ /* 0x000fe4000800063f */
[----:B------:R-:W-:Y:S01]  /*0210*/  USHF.L.U32 UR4, UR4, 0x1, URZ ;  /* 0x0000000104047899 */ /* 0x000fe2000800063f */
[----:B------:R-:W0:Y:S11]  /*0220*/  FENCE.VIEW.ASYNC.S ;  /* 0x00000000000073c6 */ /* 0x000e360000000000 */
[----:B0-----:R0:W1:Y:S01]  /*0230*/  SYNCS.EXCH.64 URZ, [UR8], UR4 ;  /* 0x00000004083f75b2 */ /* 0x0010620008000100 */
[----:B------:R0:W2:Y:S01]  /*0240*/  SYNCS.EXCH.64 URZ, [UR8+0x28], UR6 ;  /* 0x00002806083f75b2 */ /* 0x0000a20008000100 */
[----:B------:R0:W3:Y:S01]  /*0250*/  SYNCS.EXCH.64 URZ, [UR8+0x8], UR4 ;  /* 0x00000804083f75b2 */ /* 0x0000e20008000100 */
[----:B------:R0:W4:Y:S01]  /*0260*/  SYNCS.EXCH.64 URZ, [UR8+0x30], UR6 ;  /* 0x00003006083f75b2 */ /* 0x0001220008000100 */
[----:B------:R0:W0:Y:S01]  /*0270*/  SYNCS.EXCH.64 URZ, [UR8+0x10], UR4 ;  /* 0x00001004083f75b2 */ /* 0x0000220008000100 */
[----:B------:R0:W0:Y:S01]  /*0280*/  SYNCS.EXCH.64 URZ, [UR8+0x38], UR6 ;  /* 0x00003806083f75b2 */ /* 0x0000220008000100 */
[----:B------:R0:W0:Y:S01]  /*0290*/  SYNCS.EXCH.64 URZ, [UR8+0x18], UR4 ;  /* 0x00001804083f75b2 */ /* 0x0000220008000100 */
[----:B------:R0:W0:Y:S01]  /*02a0*/  SYNCS.EXCH.64 URZ, [UR8+0x40], UR6 ;  /* 0x00004006083f75b2 */ /* 0x0000220008000100 */
[----:B------:R0:W0:Y:S01]  /*02b0*/  SYNCS.EXCH.64 URZ, [UR8+0x20], UR4 ;  /* 0x00002004083f75b2 */ /* 0x0000220008000100 */
[----:B------:R0:W0:Y:S01]  /*02c0*/  SYNCS.EXCH.64 URZ, [UR8+0x48], UR6 ;  /* 0x00004806083f75b2 */ /* 0x0000220008000100 */
[----:B------:R-:W-:Y:S01]  /*02d0*/  NOP ;  /* 0x0000000000007918 */ /* 0x000fe20000000000 */
.L_x_2:
[----:B------:R-:W5:Y:S01]  /*02e0*/  SHFL.IDX PT, R0, R0, RZ, 0x1f ;  /* 0x00001fff00007589 */ /* 0x000f6200000e0000 */
[----:B------:R-:W-:Y:S01]  /*02f0*/  ELECT P0, URZ, PT ;  /* 0x00000000003f782f */ /* 0x000fe20003800000 */
[----:B------:R-:W1:Y:S01]  /*0300*/  LDC R2, c[0x0][0x65c] ;  /* 0x00019700ff027b82 */ /* 0x000e620000000800 */
[----:B------:R-:W-:Y:S01]  /*0310*/  SHF.R.S32.HI R6, RZ, 0x1f, R5 ;  /* 0x0000001fff067819 */ /* 0x000fe20000011405 */
[----:B------:R-:W2:Y:S01]  /*0320*/  S2R R3, SR_CTAID.Y ;  /* 0x0000000000037919 */ /* 0x000ea20000002600 */
[----:B0-----:R-:W-:Y:S01]  /*0330*/  UMOV UR4, 0x20 ;  /* 0x0000002000047882 */ /* 0x001fe20000000000 */
[----:B------:R-:W-:Y:S01]  /*0340*/  ISETP.NE.AND P2, PT, R8, RZ, PT ;  /* 0x000000ff0800720c */ /* 0x000fe20003f45270 */
[----:B------:R-:W-:Y:S01]  /*0350*/  NOP ;  /* 0x0000000000007918 */ /* 0x000fe20000000000 */
[----:B------:R-:W0:Y:S01]  /*0360*/  S2R R4, SR_CTAID.X ;  /* 0x0000000000047919 */ /* 0x000e220000002500 */
[----:B------:R-:W-:Y:S01]  /*0370*/  LEA.HI R6, R6, R5, RZ, 0x2 ;  /* 0x0000000506067211 */ /* 0x000fe200078f10ff */
[----:B------:R-:W-:Y:S01]  /*0380*/  NOP ;  /* 0x0000000000007918 */ /* 0x000fe20000000000 */
[----:B-----5:R-:W-:-:S02]  /*0390*/  ISETP.NE.OR P0, PT, R0, RZ, !P0 ;  /* 0x000000ff0000720c */ /* 0x020fc40004705670 */
[----:B-1----:R-:W-:-:S04]  /*03a0*/  ISETP.NE.AND P3, PT, R2, 0x1, PT ;  /* 0x000000010200780c */ /* 0x002fc80003f65270 */
[----:B------:R-:W-:Y:S02]  /*03b0*/  P2R R0, PR, RZ, 0x8 ;  /* 0x00000008ff007803 */ /* 0x000fe40000000000 */
[----:B------:R-:W-:-:S05]  /*03c0*/  LOP3.LUT R0, R6, 0xfffffffc, RZ, 0xc0, !PT ;  /* 0xfffffffc06007812 */ /* 0x000fca00078ec0ff */
[----:B------:R-:W-:Y:S01]  /*03d0*/  VOTEU.ALL UP0, P0 ;  /* 0x00000000003f7886 */ /* 0x000fe20000000000 */
[----:B------:R-:W-:Y:S01]  /*03e0*/  IMAD.IADD R0, R5, 0x1, -R0 ;  /* 0x0000000105007824 */ /* 0x000fe200078e0a00 */
[----:B------:R-:W0:Y:S01]  /*03f0*/  @P3 LDC R17, c[0x0][0x10] ;  /* 0x00000400ff113b82 */ /* 0x000e220000000800 */
[----:B------:R-:W-:Y:S01]  /*0400*/  VOTEU.ALL UP1, P0 ;  /* 0x00000000003f7886 */ /* 0x000fe20000020000 */
[----:B--2---:R-:W-:Y:S01]  /*0410*/  @P3 IMAD.MOV.U32 R6, RZ, RZ, R3 ;  /* 0x000000ffff063224 */ /* 0x004fe200078e0003 */
[----:B------:R-:W-:Y:S01]  /*0420*/  @!UP0 UMOV UR6, 0x400 ;  /* 0x0000040000068882 */ /* 0x000fe20000000000 */
[----:B------:R-:W-:-:S04]  /*0430*/  @!UP0 UIADD3 UR4, -UR4, 0x100000, URZ ;  /* 0x0010000004048890 */ /* 0x000fc8000fffe13f */
[----:B------:R-:W-:Y:S02]  /*0440*/  @!UP0 USHF.L.U32 UR5, UR4, 0xb, URZ ;  /* 0x0000000b04058899 */ /* 0x000fe4000800063f */
[----:B------:R-:W-:Y:S01]  /*0450*/  @!UP0 USHF.L.U32 UR4, UR4, 0x1, URZ ;  /* 0x0000000104048899 */ /* 0x000fe2000800063f */
[----:B------:R-:W-:Y:S02]  /*0460*/  @P3 IMAD.MOV.U32 R7, RZ, RZ, RZ ;  /* 0x000000ffff073224 */ /* 0x000fe400078e00ff */
[----:B------:R-:W-:Y:S01]  /*0470*/  IMAD.MOV.U32 R5, RZ, RZ, RZ ;  /* 0x000000ffff057224 */ /* 0x000fe200078e00ff */
[----:B------:R-:W1:Y:S01]  /*0480*/  @!UP0 S2UR UR7, SR_CgaCtaId ;  /* 0x00000000000789c3 */ /* 0x000e620000008800 */
[----:B------:R-:W-:-:S07]  /*0490*/  @P3 IMAD.MOV.U32 R11, RZ, RZ, RZ ;  /* 0x000000ffff0b3224 */ /* 0x000fce00078e00ff */
[----:B------:R-:W2:Y:S01]  /*04a0*/  @!P3 LDC R9, c[0x0][0xc] ;  /* 0x00000300ff09bb82 */ /* 0x000ea20000000800 */
[----:B0-----:R-:W-:-:S04]  /*04b0*/  @P3 IMAD.WIDE.U32 R16, R4, R17, R6 ;  /* 0x0000001104103225 */ /* 0x001fc800078e0006 */
[----:B------:R-:W-:Y:S01]  /*04c0*/  @P3 IMAD.IADD R17, R17, 0x1, R11 ;  /* 0x0000000111113824 */ /* 0x000fe200078e020b */
[----:B-1----:R-:W-:Y:S01]  /*04d0*/  @!UP0 ULEA UR6, UR7, UR6, 0x18 ;  /* 0x0000000607068291 */ /* 0x002fe2000f8ec03f */
[----:B------:R-:W-:Y:S01]  /*04e0*/  VOTEU.ALL UP0, P0 ;  /* 0x00000000003f7886 */ /* 0x000fe20000000000 */
[----:B------:R-:W-:-:S04]  /*04f0*/  ISETP.NE.AND P0, PT, R0, 0x3, PT ;  /* 0x000000030000780c */ /* 0x000fc80003f05270 */
[----:B------:R-:W-:Y:S01]  /*0500*/  ISETP.EQ.OR P0, PT, R0, RZ, !P0 ;  /* 0x000000ff0000720c */ /* 0x000fe20004702670 */
[----:B--2---:R-:W-:-:S03]  /*0510*/  @!P3 IMAD.WIDE.U32 R6, R9, R3, R4 ;  /* 0x000000030906b225 */ /* 0x004fc600078e0004 */
[C---:B------:R-:W-:Y:S01]  /*0520*/  ISETP.EQ.AND P0, PT, R8.reuse, RZ, P0 ;  /* 0x000000ff0800720c */ /* 0x040fe20000702270 */
[----:B------:R-:W-:Y:S01]  /*0530*/  VIADD R8, R8, 0xffffffff ;  /* 0xffffffff08087836 */ /* 0x000fe20000000000 */
[----:B------:R-:W0:Y:S02]  /*0540*/  FENCE.VIEW.ASYNC.S ;  /* 0x00000000000073c6 */ /* 0x000e240000000000 */
[----:B0-----:R0:W3:Y:S01]  /*0550*/  @!UP0 SYNCS.EXCH.64 URZ, [UR6+0x60], UR4 ;  /* 0x00006004063f85b2 */ /* 0x0010e20008000100 */
[----:B------:R-:W-:Y:S01]  /*0560*/  @!P3 IMAD.MOV.U32 R16, RZ, RZ, R6 ;  /* 0x000000ffff10b224 */ /* 0x000fe200078e0006 */
[----:B------:R-:W-:Y:S01]  /*0570*/  SEL R19, RZ, 0x1, !P0 ;  /* 0x00000001ff137807 */ /* 0x000fe20004000000 */
[----:B------:R-:W-:Y:S01]  /*0580*/  @!P3 IMAD.MOV.U32 R17, RZ, RZ, R7 ;  /* 0x000000ffff11b224 */ /* 0x000fe200078e0007 */
[----:B------:R-:W-:-:S04]  /*0590*/  ISETP.GE.U32.AND P1, PT, R8, 0x2, PT ;  /* 0x000000020800780c */ /* 0x000fc80003f26070 */
[----:B------:R-:W-:Y:S01]  /*05a0*/  SEL R19, R19, 0x2, P1 ;  /* 0x0000000213137807 */ /* 0x000fe20000800000 */
[----:B------:R0:W3:Y:S01]  /*05b0*/  @!UP1 SYNCS.EXCH.64 URZ, [UR6+0x68], UR4 ;  /* 0x00006804063f95b2 */ /* 0x0000e20008000100 */
[----:B------:R-:W-:Y:S01]  /*05c0*/  NOP ;  /* 0x0000000000007918 */ /* 0x000fe20000000000 */
[----:B---34-:R-:W-:Y:S06]  /*05d0*/  BAR.SYNC.DEFER_BLOCKING 0x0 ;  /* 0x0000000000007b1d */ /* 0x018fec0000010000 */
[----:B------:R-:W-:Y:S05]  /*05e0*/  @!P2 BRA `(.L_x_3) ;  /* 0x0000009400dca947 */ /* 0x000fea0003800000 */
[----:B------:R-:W-:-:S13]  /*05f0*/  ISETP.GT.U32.AND P0, PT, R8, 0x1, PT ;  /* 0x000000010800780c */ /* 0x000fda0003f04070 */
[----:B0-----:R-:W-:Y:S05]  /*0600*/  @P0 EXIT ;  /* 0x000000000000094d */ /* 0x001fea0003800000 */
[----:B------:R-:W-:Y:S01]  /*0610*/  ULDC.64 UR4, c[0x0][0x650] ;  /* 0x0001940000047ab9 */ /* 0x000fe20000000a00 */
[----:B------:R-:W-:Y:S01]  /*0620*/  PRMT R0, RZ, 0x7610, R0 ;  /* 0x00007610ff007816 */ /* 0x000fe20000000000 */
[----:B------:R-:W-:Y:S01]  /*0630*/  IMAD.MOV.U32 R153, RZ, RZ, -0x1 ;  /* 0xffffffffff997424 */ /* 0x000fe200078e00ff */
[----:B------:R-:W-:Y:S01]  /*0640*/  ISETP.GE.U32.AND P0, PT, R16, UR4, PT ;  /* 0x0000000410007c0c */ /* 0x000fe2000bf06070 */
[----:B------:R-:W-:Y:S02]  /*0650*/  IMAD.MOV.U32 R152, RZ, RZ, -0x1 ;  /* 0xffffffffff987424 */ /* 0x000fe400078e00ff */
[----:B------:R-:W-:Y:S01]  /*0660*/  IMAD.MOV.U32 R23, RZ, RZ, -0x1 ;  /* 0xffffffffff177424 */ /* 0x000fe200078e00ff */
[----:B------:R-:W-:-:S13]  /*0670*/  ISETP.GE.U32.AND.EX P0, PT, R17, UR5, PT, P0 ;  /* 0x0000000511007c0c */ /* 0x000fda000bf06100 */
[----:B------:R-:W-:Y:S05]  /*0680*/  @P0 BRA `(.L_x_4) ;  /* 0x0000000400540947 */ /* 0x000fea0003800000 */
[----:B------:R-:W0:Y:S01]  /*0690*/  LDC.64 R14, c[0x0][0x628] ;  /* 0x00018a00ff0e7b82 */ /* 0x000e220000000a00 */
[----:B------:R-:W-:Y:S02]  /*06a0*/  IMAD.MOV.U32 R6, RZ, RZ, R16 ;  /* 0x000000ffff067224 */ /* 0x000fe400078e0010 */
[----:B------:R-:W-:-:S05]  /*06b0*/  IMAD.MOV.U32 R7, RZ, RZ, R17 ;  /* 0x000000ffff077224 */ /* 0x000fca00078e0011 */
[----:B------:R-:W1:Y:S08]  /*06c0*/  LDC R0, c[0x0][0x630] ;  /* 0x00018c00ff007b82 */ /* 0x000e700000000800 */
[----:B------:R-:W2:Y:S01]  /*06d0*/  LDC.64 R20, c[0x0][0x620] ;  /* 0x00018800ff147b82 */ /* 0x000ea20000000a00 */
[----:B0-----:R-:W-:-:S04]  /*06e0*/  ISETP.NE.U32.AND P0, PT, R14, RZ, PT ;  /* 0x000000ff0e00720c */ /* 0x001fc80003f05070 */
[----:B------:R-:W-:-:S13]  /*06f0*/  ISETP.NE.AND.EX P0, PT, R15, RZ, PT, P0 ;  /* 0x000000ff0f00720c */ /* 0x000fda0003f05300 */
[----:B-12---:R-:W-:Y:S05]  /*0700*/  @!P0 BRA `(.L_x_5) ;  /* 0x0000000000288947 */ /* 0x006fea0003800000 */
[----:B------:R-:W0:Y:S02]  /*0710*/  LDC R11, c[0x0][0x634] ;  /* 0x00018d00ff0b7b82 */ /* 0x000e240000000800 */
[----:B0-----:R-:W-:-:S05]  /*0720*/  IADD3 R11, P0, R16, R11, RZ ;  /* 0x0000000b100b7210 */ /* 0x001fca0007f1e0ff */
[----:B------:R-:W-:-:S04]  /*0730*/  IMAD.X R13, RZ, RZ, R17, P0 ;  /* 0x000000ffff0d7224 */ /* 0x000fc800000e0611 */
[----:B------:R-:W-:-:S04]  /*0740*/  IMAD.WIDE.U32 R6, R13, R14, RZ ;  /* 0x0000000e0d067225 */ /* 0x000fc800078e00ff */
[----:B------:R-:W-:-:S04]  /*0750*/  IMAD.WIDE.U32 R8, P0, R11, R15, R6 ;  /* 0x0000000f0b087225 */ /* 0x000fc80007800006 */
[----:B------:R-:W-:-:S04]  /*0760*/  IMAD.WIDE.U32 R6, R11, R14, RZ ;  /* 0x0000000e0b067225 */ /* 0x000fc800078e00ff */
[----:B------:R-:W-:Y:S01]  /*0770*/  IMAD.X R11, RZ, RZ, RZ, P0 ;  /* 0x000000ffff0b7224 */ /* 0x000fe200000e06ff */
[----:B------:R-:W-:Y:S01]  /*0780*/  IADD3 RZ, P0, R7, R8, RZ ;  /* 0x0000000807ff7210 */ /* 0x000fe20007f1e0ff */
[----:B------:R-:W-:-:S04]  /*0790*/  IMAD.MOV.U32 R10, RZ, RZ, R9 ;  /* 0x000000ffff0a7224 */ /* 0x000fc800078e0009 */
[----:B------:R-:W-:-:S08]  /*07a0*/  IMAD.WIDE.U32.X R6, R13, R15, R10, P0 ;  /* 0x0000000f0d067225 */ /* 0x000fd000000e040a */
.L_x_5:
[-CC-:B------:R-:W-:Y:S01]  /*07b0*/  SHF.R.U64 R23, R6, R0.reuse, R7.reuse ;  /* 0x0000000006177219 */ /* 0x180fe20000001207 */
[----:B------:R-:W0:Y:S01]  /*07c0*/  LDC R10, c[0x0][0x618] ;  /* 0x00018600ff0a7b82 */ /* 0x000e220000000800 */
[----:B------:R-:W-:Y:S01]  /*07d0*/  SHF.R.U32.HI R5, RZ, R0, R7 ;  /* 0x00000000ff057219 */ /* 0x000fe20000011607 */
[----:B------:R-:W-:Y:S01]  /*07e0*/  ULDC UR4, c[0x0][0x150] ;  /* 0x0000540000047ab9 */ /* 0x000fe20000000800 */
[----:B------:R-:W-:Y:S02]  /*07f0*/  IADD3 R9, P0, RZ, -R23, RZ ;  /* 0x80000017ff097210 */ /* 0x000fe40007f1e0ff */
[----:B------:R-:W-:-:S03]  /*0800*/  I2FP.F32.U32 R0, R4 ;  /* 0x0000000400007245 */ /* 0x000fc60000201000 */
[----:B------:R-:W1:Y:S01]  /*0810*/  LDC.64 R28, c[0x0][0x640] ;  /* 0x00019000ff1c7b82 */ /* 0x000e620000000a00 */
[----:B------:R-:W-:Y:S02]  /*0820*/  IMAD.X R11, RZ, RZ, ~R5, P0 ;  /* 0x000000ffff0b7224 */ /* 0x000fe400000e0e05 */
[----:B------:R-:W-:Y:S01]  /*0830*/  FMUL R0, R0, UR4 ;  /* 0x0000000400007c20 */ /* 0x000fe20008400000 */
[----:B------:R-:W-:Y:S01]  /*0840*/  IMAD.WIDE.U32 R6, R9, R20, R16 ;  /* 0x0000001409067225 */ /* 0x000fe200078e0010 */
[----:B------:R-:W-:-:S03]  /*0850*/  ULDC UR4, c[0x0][0x154] ;  /* 0x0000550000047ab9 */ /* 0x000fc60000000800 */
[----:B------:R-:W-:Y:S01]  /*0860*/  IMAD R8, R11, R20, RZ ;  /* 0x000000140b087224 */ /* 0x000fe200078e02ff */
[----:B------:R-:W2:Y:S01]  /*0870*/  LDC R5, c[0x0][0x144] ;  /* 0x00005100ff057b82 */ /* 0x000ea20000000800 */
[----:B------:R-:W3:Y:S02]  /*0880*/  F2I.U32.TRUNC.NTZ R0, R0 ;  /* 0x0000000000007305 */ /* 0x000ee4000020f000 */
[----:B------:R-:W-:-:S04]  /*0890*/  IMAD R9, R9, R21, R8 ;  /* 0x0000001509097224 */ /* 0x000fc800078e0208 */
[----:B------:R-:W-:Y:S01]  /*08a0*/  IMAD.IADD R7, R7, 0x1, R9 ;  /* 0x0000000107077824 */ /* 0x000fe200078e0209 */
[----:B------:R-:W4:Y:S01]  /*08b0*/  LDC R12, c[0x0][0x608] ;  /* 0x00018200ff0c7b82 */ /* 0x000f220000000800 */
[----:B------:R-:W-:-:S03]  /*08c0*/  IMAD.MOV.U32 R9, RZ, RZ, -0x1 ;  /* 0xffffffffff097424 */ /* 0x000fc600078e00ff */
[-CC-:B0-----:R-:W-:Y:S02]  /*08d0*/  SHF.R.U64 R20, R6, R10.reuse, R7.reuse ;  /* 0x0000000a06147219 */ /* 0x181fe40000001207 */
[----:B------:R-:W-:Y:S02]  /*08e0*/  I2FP.F32.U32 R6, R3 ;  /* 0x0000000300067245 */ /* 0x000fe40000201000 */
[----:B------:R-:W0:Y:S01]  /*08f0*/  LDC R26, c[0x0][0x658] ;  /* 0x00019600ff1a7b82 */ /* 0x000e220000000800 */
[----:B-1----:R-:W-:Y:S01]  /*0900*/  ISETP.NE.U32.AND P0, PT, R28, RZ, PT ;  /* 0x000000ff1c00720c */ /* 0x002fe20003f05070 */
[----:B---3--:R-:W-:Y:S01]  /*0910*/  IMAD.MOV R8, RZ, RZ, -R0 ;  /* 0x000000ffff087224 */ /* 0x008fe200078e0a00 */
[----:B------:R-:W-:Y:S01]  /*0920*/  SHF.R.U32.HI R7, RZ, R10, R7 ;  /* 0x0000000aff077219 */ /* 0x000fe20000011607 */
[----:B------:R-:W-:Y:S01]  /*0930*/  FMUL R6, R6, UR4 ;  /* 0x0000000406067c20 */ /* 0x000fe20008400000 */
[----:B------:R-:W-:-:S03]  /*0940*/  ISETP.NE.AND.EX P0, PT, R29, RZ, PT, P0 ;  /* 0x000000ff1d00720c */ /* 0x000fc60003f05300 */
[----:B------:R-:W1:Y:S01]  /*0950*/  LDC R14, c[0x0][0x148] ;  /* 0x00005200ff0e7b82 */ /* 0x000e620000000800 */
[----:B--2---:R-:W-:-:S07]  /*0960*/  IMAD R0, R5, R8, R4 ;  /* 0x0000000805007224 */ /* 0x004fce00078e0204 */
[----:B------:R-:W2:Y:S01]  /*0970*/  LDC R24, c[0x0][0x600] ;  /* 0x00018000ff187b82 */ /* 0x000ea20000000800 */
[-CC-:B----4-:R-:W-:Y:S02]  /*0980*/  SHF.R.U64 R30, R20, R12.reuse, R7.reuse ;  /* 0x0000000c141e7219 */ /* 0x190fe40000001207 */
[----:B------:R-:W-:Y:S01]  /*0990*/  SHF.R.U32.HI R5, RZ, R12, R7 ;  /* 0x0000000cff057219 */ /* 0x000fe20000011607 */
[----:B------:R-:W-:Y:S01]  /*09a0*/  IMAD.MOV.U32 R7, RZ, RZ, 0x1 ;  /* 0x00000001ff077424 */ /* 0x000fe200078e00ff */
[----:B------:R3:W4:Y:S03]  /*09b0*/  F2I.U32.TRUNC.NTZ R12, R6 ;  /* 0x00000006000c7305 */ /* 0x000726000020f000 */
[----:B------:R-:W1:Y:S01]  /*09c0*/  LDC R15, c[0x0][0x648] ;  /* 0x00019200ff0f7b82 */ /* 0x000e620000000800 */
[-C--:B0-----:R-:W-:Y:S02]  /*09d0*/  SHF.L.U32 R4, R9, R26.reuse, RZ ;  /* 0x0000001a09047219 */ /* 0x081fe400000006ff */
[----:B------:R-:W-:-:S02]  /*09e0*/  SHF.R.U64 R32, R30, R26, R5 ;  /* 0x0000001a1e207219 */ /* 0x000fc40000001205 */
[----:B------:R-:W-:Y:S02]  /*09f0*/  LOP3.LUT R11, RZ, R4, RZ, 0x33, !PT ;  /* 0x00000004ff0b7212 */ /* 0x000fe400078e33ff */
[-C--:B------:R-:W-:Y:S01]  /*0a00*/  SHF.R.U32.HI R5, RZ, R26.reuse, R5 ;  /* 0x0000001aff057219 */ /* 0x080fe20000011605 */
[----:B------:R-:W0:Y:S01]  /*0a10*/  LDC R21, c[0x0][0x638] ;  /* 0x00018e00ff157b82 */ /* 0x000e220000000800 */
[----:B------:R-:W-:Y:S01]  /*0a20*/  SHF.L.U32 R10, R7, R26, RZ ;  /* 0x0000001a070a7219 */ /* 0x000fe200000006ff */
[----:B------:R-:W-:-:S06]  /*0a30*/  IMAD.MOV.U32 R4, RZ, RZ, R32 ;  /* 0x000000ffff047224 */ /* 0x000fcc00078e0020 */
[----:B------:R-:W0:Y:S01]  /*0a40*/  LDC R153, c[0x0][0x610] ;  /* 0x00018400ff997b82 */ /* 0x000e220000000800 */
[----:B---34-:R-:W-:Y:S05]  /*0a50*/  @!P0 BRA `(.L_x_6) ;  /* 0x0000000000288947 */ /* 0x018fea0003800000 */
[----:B------:R-:W3:Y:S02]  /*0a60*/  LDC R9, c[0x0][0x64c] ;  /* 0x00019300ff097b82 */ /* 0x000ee40000000800 */
[----:B---3--:R-:W-:-:S05]  /*0a70*/  IADD3 R9, P0, R32, R9, RZ ;  /* 0x0000000920097210 */ /* 0x008fca0007f1e0ff */
        /* <DEDUP_REMOVED lines=8> */
.L_x_6:
[----:B-1----:R-:W-:Y:S01]  /*0b00*/  SHF.R.U64 R4, R4, R15, R5 ;  /* 0x0000000f04047219 */ /* 0x002fe20000001205 */
[----:B--2---:R-:W-:Y:S01]  /*0b10*/  VIADD R5, R24, 0xffffffff ;  /* 0xffffffff18057836 */ /* 0x004fe20000000000 */
[----:B------:R-:W-:Y:S01]  /*0b20*/  LOP3.LUT R11, R30, R11, RZ, 0xc0, !PT ;  /* 0x0000000b1e0b7212 */ /* 0x000fe200078ec0ff */
[----:B------:R-:W-:Y:S02]  /*0b30*/  IMAD.MOV R12, RZ, RZ, -R12 ;  /* 0x000000ffff0c7224 */ /* 0x000fe400078e0a0c */
[----:B------:R-:W-:Y:S02]  /*0b40*/  IMAD.MOV R6, RZ, RZ, -R4 ;  /* 0x000000ffff067224 */ /* 0x000fe400078e0a04 */
[----:B------:R-:W-:Y:S01]  /*0b50*/  IMAD R11, R10, R4, R11 ;  /* 0x000000040a0b7224 */ /* 0x000fe200078e020b */
[----:B------:R-:W-:Y:S01]  /*0b60*/  LOP3.LUT R4, R20, R5, RZ, 0xc0, !PT ;  /* 0x0000000514047212 */ /* 0x000fe200078ec0ff */
[----:B------:R-:W-:Y:S02]  /*0b70*/  @P3 IMAD R0, R14, R12, R3 ;  /* 0x0000000c0e003224 */ /* 0x000fe400078e0203 */
[----:B0-----:R-:W-:-:S02]  /*0b80*/  IMAD R3, R6, R21, R32 ;  /* 0x0000001506037224 */ /* 0x001fc400078e0220 */
[----:B------:R-:W-:Y:S02]  /*0b90*/  IMAD R153, R11, R153, R0 ;  /* 0x000000990b997224 */ /* 0x000fe400078e0200 */
[----:B------:R-:W-:Y:S02]  /*0ba0*/  IMAD R4, R3, R24, R4 ;  /* 0x0000001803047224 */ /* 0x000fe400078e0204 */
[----:B------:R-:W-:-:S03]  /*0bb0*/  IMAD.MOV.U32 R0, RZ, RZ, 0x1 ;  /* 0x00000001ff007424 */ /* 0x000fc600078e00ff */
[----:B------:R-:W-:Y:S02]  /*0bc0*/  SEL R152, R4, R153, !P3 ;  /* 0x0000009904987207 */ /* 0x000fe40005800000 */
[----:B------:R-:W-:-:S07]  /*0bd0*/  SEL R153, R153, R4, !P3 ;  /* 0x0000000499997207 */ /* 0x000fce0005800000 */
.L_x_4:
[----:B------:R-:W-:-:S08]  /*0be0*/  NOP ;  /* 0x0000000000007918 */ /* 0x000fd00000000000 */
[----:B------:R-:W0:Y:S02]  /*0bf0*/  USETMAXREG.TRY_ALLOC.CTAPOOL UP0, 0xe8 ;  /* 0x000000e8000079c8 */ /* 0x000e240008000600 */
[----:B0-----:R-:W-:-:S13]  /*0c00*/  PLOP3.LUT P0, PT, PT, PT, UP0, 0x80, 0x0 ;  /* 0x000000000000781c */ /* 0x001fda0003f0f008 */
[----:B------:R-:W-:Y:S05]  /*0c10*/  @!P0 BRA `(.L_x_4) ;  /* 0xfffffffc00f08947 */ /* 0x000fea000383ffff */
[----:B------:R-:W-:Y:S01]  /*0c20*/  ULDC.64 UR4, c[0x0][0x598] ;  /* 0x0001660000047ab9 */ /* 0x000fe20000000a00 */
[----:B------:R-:W-:Y:S01]  /*0c30*/  ULDC.64 UR36, c[0x0][0x208] ;  /* 0x0000820000247ab9 */ /* 0x000fe20000000a00 */
[----:B------:R-:W-:-:S04]  /*0c40*/  ISETP.NE.U32.AND P0, PT, RZ, UR4, PT ;  /* 0x00000004ff007c0c */ /* 0x000fc8000bf05070 */
[----:B------:R-:W-:-:S13]  /*0c50*/  ISETP.NE.AND.EX P0, PT, RZ, UR5, PT, P0 ;  /* 0x00000005ff007c0c */ /* 0x000fda000bf05300 */
[----:B------:R-:W-:Y:S05]  /*0c60*/  @!P0 BRA `(.L_x_7) ;  /* 0x00000000001c8947 */ /* 0x000fea0003800000 */
[----:B------:R-:W0:Y:S02]  /*0c70*/  LDC.64 R4, c[0x0][0x598] ;  /* 0x00016600ff047b82 */ /* 0x000e240000000a00 */
[----:B0-----:R-:W2:Y:S02]  /*0c80*/  LDG.E.64 R4, desc[UR36][R4.64] ;  /* 0x0000002404047981 */ /* 0x001ea4000c1e1b00 */
[----:B--2---:R-:W-:-:S04]  /*0c90*/  ISETP.NE.U32.AND P0, PT, R4, RZ, PT ;  /* 0x000000ff0400720c */ /* 0x004fc80003f05070 */
[----:B------:R-:W-:-:S13]  /*0ca0*/  ISETP.NE.AND.EX P0, PT, R5, RZ, PT, P0 ;  /* 0x000000ff0500720c */ /* 0x000fda0003f05300 */
[----:B------:R-:W-:Y:S05]  /*0cb0*/  @!P0 BRA `(.L_x_7) ;  /* 0x0000000000088947 */ /* 0x000fea0003800000 */
[----:B------:R0:W5:Y:S01]  /*0cc0*/  LD.E R154, desc[UR36][R4.64] ;  /* 0x00000024049a7980 */ /* 0x000162000c101900 */
[----:B------:R-:W-:Y:S05]  /*0cd0*/  BRA `(.L_x_8) ;  /* 0x0000000000247947 */ /* 0x000fea0003800000 */
.L_x_7:
[----:B------:R-:W-:Y:S02]  /*0ce0*/  ULDC.64 UR4, c[0x0][0x588] ;  /* 0x0001620000047ab9 */ /* 0x000fe40000000a00 */
[----:B------:R-:W-:-:S04]  /*0cf0*/  ISETP.NE.U32.AND P0, PT, RZ, UR4, PT ;  /* 0x00000004ff007c0c */ /* 0x000fc8000bf05070 */
[----:B------:R-:W-:-:S13]  /*0d00*/  ISETP.NE.AND.EX P0, PT, RZ, UR5, PT, P0 ;  /* 0x00000005ff007c0c */ /* 0x000fda000bf05300 */
[----:B------:R-:W-:Y:S05]  /*0d10*/  @!P0 BRA `(.L_x_9) ;  /* 0x00000000000c8947 */ /* 0x000fea0003800000 */
[----:B------:R-:W0:Y:S02]  /*0d20*/  LDC.64 R154, c[0x0][0x588] ;  /* 0x00016200ff9a7b82 */ /* 0x000e240000000a00 */
[----:B0-----:R1:W5:Y:S01]  /*0d30*/  LDG.E R154, desc[UR36][R154.64] ;  /* 0x000000249a9a7981 */ /* 0x001362000c1e1900 */
[----:B------:R-:W-:Y:S05]  /*0d40*/  BRA `(.L_x_8) ;  /* 0x0000000000087947 */ /* 0x000fea0003800000 */
.L_x_9:
[----:B------:R-:W-:Y:S02]  /*0d50*/  ULDC UR4, c[0x0][0x580] ;  /* 0x0001600000047ab9 */ /* 0x000fe40000000800 */
[----:B------:R-:W-:-:S07]  /*0d60*/  IMAD.U32 R154, RZ, RZ, UR4 ;  /* 0x00000004ff9a7e24 */ /* 0x000fce000f8e00ff */
.L_x_8:
[----:B------:R-:W-:Y:S02]  /*0d70*/  ULDC.64 UR4, c[0x0][0x5a0] ;  /* 0x0001680000047ab9 */ /* 0x000fe40000000a00 */
[----:B------:R-:W-:-:S04]  /*0d80*/  ISETP.NE.U32.AND P0, PT, RZ, UR4, PT ;  /* 0x00000004ff007c0c */ /* 0x000fc8000bf05070 */
[----:B------:R-:W-:-:S13]  /*0d90*/  ISETP.NE.AND.EX P0, PT, RZ, UR5, PT, P0 ;  /* 0x00000005ff007c0c */ /* 0x000fda000bf05300 */
[----:B------:R-:W-:Y:S05]  /*0da0*/  @!P0 BRA `(.L_x_10) ;  /* 0x00000000001c8947 */ /* 0x000fea0003800000 */
[----:B0-----:R-:W0:Y:S02]  /*0db0*/  LDC.64 R4, c[0x0][0x5a0] ;  /* 0x00016800ff047b82 */ /* 0x001e240000000a00 */
[----:B0-----:R-:W2:Y:S02]  /*0dc0*/  LDG.E.64 R4, desc[UR36][R4.64] ;  /* 0x0000002404047981 */ /* 0x001ea4000c1e1b00 */
[----:B--2---:R-:W-:-:S04]  /*0dd0*/  ISETP.NE.U32.AND P0, PT, R4, RZ, PT ;  /* 0x000000ff0400720c */ /* 0x004fc80003f05070 */
[----:B------:R-:W-:-:S13]  /*0de0*/  ISETP.NE.AND.EX P0, PT, R5, RZ, PT, P0 ;  /* 0x000000ff0500720c */ /* 0x000fda0003f05300 */
[----:B------:R-:W-:Y:S05]  /*0df0*/  @!P0 BRA `(.L_x_10) ;  /* 0x0000000000088947 */ /* 0x000fea0003800000 */
[----:B-1----:R0:W5:Y:S01]  /*0e00*/  LD.E R155, desc[UR36][R4.64] ;  /* 0x00000024049b7980 */ /* 0x002162000c101900 */
[----:B------:R-:W-:Y:S05]  /*0e10*/  BRA `(.L_x_11) ;  /* 0x0000000000247947 */ /* 0x000fea0003800000 */
.L_x_10:
[----:B------:R-:W-:Y:S02]  /*0e20*/  ULDC.64 UR4, c[0x0][0x590] ;  /* 0x0001640000047ab9 */ /* 0x000fe40000000a00 */
[----:B------:R-:W-:-:S04]  /*0e30*/  ISETP.NE.U32.AND P0, PT, RZ, UR4, PT ;  /* 0x00000004ff007c0c */ /* 0x000fc8000bf05070 */
[----:B------:R-:W-:-:S13]  /*0e40*/  ISETP.NE.AND.EX P0, PT, RZ, UR5, PT, P0 ;  /* 0x00000005ff007c0c */ /* 0x000fda000bf05300 */
[----:B------:R-:W-:Y:S05]  /*0e50*/  @!P0 BRA `(.L_x_12) ;  /* 0x00000000000c8947 */ /* 0x000fea0003800000 */
[----:B0-----:R-:W1:Y:S02]  /*0e60*/  LDC.64 R4, c[0x0][0x590] ;  /* 0x00016400ff047b82 */ /* 0x001e640000000a00 */
[----:B-1----:R1:W5:Y:S01]  /*0e70*/  LDG.E R155, desc[UR36][R4.64] ;  /* 0x00000024049b7981 */ /* 0x002362000c1e1900 */
[----:B------:R-:W-:Y:S05]  /*0e80*/  BRA `(.L_x_11) ;  /* 0x0000000000087947 */ /* 0x000fea0003800000 */
.L_x_12:
[----:B------:R-:W-:Y:S02]  /*0e90*/  ULDC UR4, c[0x0][0x584] ;  /* 0x0001610000047ab9 */ /* 0x000fe40000000800 */
[----:B-1----:R-:W-:-:S07]  /*0ea0*/  IMAD.U32 R155, RZ, RZ, UR4 ;  /* 0x00000004ff9b7e24 */ /* 0x002fce000f8e00ff */
.L_x_11:
[----:B------:R-:W-:-:S13]  /*0eb0*/  LOP3.LUT P0, RZ, R0, 0xff, RZ, 0xc0, !PT ;  /* 0x000000ff00ff7812 */ /* 0x000fda000780c0ff */
[----:B------:R-:W-:Y:S05]  /*0ec0*/  @!P0 EXIT ;  /* 0x000000000000894d */ /* 0x000fea0003800000 */
[----:B------:R-:W-:Y:S01]  /*0ed0*/  ULDC UR4, c[0x0][0x28c] ;  /* 0x0000a30000047ab9 */ /* 0x000fe20000000800 */
[----:B------:R-:W-:Y:S01]  /*0ee0*/  LOP3.LUT R158, R19, 0x1, RZ, 0xfc, !PT ;  /* 0x00000001139e7812 */ /* 0x000fe200078efcff */
[----:B------:R-:W-:Y:S01]  /*0ef0*/  UIADD3 UR4, UR4, 0x1f, URZ ;  /* 0x0000001f04047890 */ /* 0x000fe2000fffe03f */
[----:B------:R-:W-:Y:S01]  /*0f00*/  UMOV UR38, URZ ;  /* 0x0000003f00267c82 */ /* 0x000fe20008000000 */
[----:B------:R-:W-:Y:S02]  /*0f10*/  UMOV UR39, URZ ;  /* 0x0000003f00277c82 */ /* 0x000fe40008000000 */
[----:B------:R-:W-:-:S04]  /*0f20*/  USHF.R.S32.HI UR5, URZ, 0x1f, UR4 ;  /* 0x0000001f3f057899 */ /* 0x000fc80008011404 */
[----:B------:R-:W-:-:S04]  /*0f30*/  ULEA.HI UR5, UR5, UR4, URZ, 0x5 ;  /* 0x0000000405057291 */ /* 0x000fc8000f8f283f */
[----:B------:R-:W-:-:S12]  /*0f40*/  USHF.R.S32.HI UR40, URZ, 0x5, UR5 ;  /* 0x000000053f287899 */ /* 0x000fd80008011405 */
.L_x_286:
[----:B------:R-:W-:Y:S01]  /*0f50*/  LOP3.LUT R0, R18, 0x80, RZ, 0xc0, !PT ;  /* 0x0000008012007812 */ /* 0x000fe200078ec0ff */
[----:B--2---:R-:W2:Y:S01]  /*0f60*/  S2UR UR7, SR_CgaCtaId ;  /* 0x00000000000779c3 */ /* 0x004ea20000008800 */
[----:B------:R-:W-:Y:S02]  /*0f70*/  UMOV UR6, 0x400 ;  /* 0x0000040000067882 */ /* 0x000fe40000000000 */
[----:B------:R-:W-:-:S06]  /*0f80*/  SHF.R.U32.HI R0, RZ, 0x7, R0 ;  /* 0x00000007ff007819 */ /* 0x000fcc0000011600 */
[----:B---3--:R-:W3:Y:S01]  /*0f90*/  SHFL.IDX PT, R0, R0, RZ, 0x1f ;  /* 0x00001fff00007589 */ /* 0x008ee200000e0000 */
[----:B--2---:R-:W-:Y:S01]  /*0fa0*/  ULEA UR42, UR7, UR6, 0x18 ;  /* 0x00000006072a7291 */ /* 0x004fe2000f8ec03f */
[----:B---3--:R-:W-:-:S13]  /*0fb0*/  R2UR UR4, R0 ;  /* 0x00000000000472ca */ /* 0x008fda00000e0000 */
[----:B------:R-:W-:-:S04]  /*0fc0*/  ULEA.HI UR5, UR4, UR4, URZ, 0x1 ;  /* 0x0000000404057291 */ /* 0x000fc8000f8f083f */
[----:B------:R-:W-:-:S04]  /*0fd0*/  ULOP3.LUT UR5, UR5, 0xffffe, URZ, 0xc0, !UPT ;  /* 0x000ffffe05057892 */ /* 0x000fc8000f8ec03f */
[----:B------:R-:W-:-:S03]  /*0fe0*/  UIADD3 UR5, UR4, -UR5, URZ ;  /* 0x8000000504057290 */ /* 0x000fc6000fffe03f */
[----:B------:R-:W-:Y:S01]  /*0ff0*/  ULDC UR4, c[0x0][0x28c] ;  /* 0x0000a30000047ab9 */ /* 0x000fe20000000800 */
[----:B------:R-:W-:Y:S01]  /*1000*/  ULEA UR5, UR5, UR42, 0xc ;  /* 0x0000002a05057291 */ /* 0x000fe2000f8e603f */
[----:B------:R-:W-:-:S03]  /*1010*/  ISETP.LT.AND P0, PT, RZ, UR4, PT ;  /* 0x00000004ff007c0c */ /* 0x000fc6000bf01270 */
[----:B------:R-:W-:-:S04]  /*1020*/  UIADD3 UR5, UR5, 0x100, URZ ;  /* 0x0000010005057890 */ /* 0x000fc8000fffe03f */
[----:B------:R-:W-:-:S04]  /*1030*/  USHF.R.U32.HI UR5, URZ, 0x4, UR5 ;  /* 0x000000043f057899 */ /* 0x000fc80008011605 */
[----:B------:R-:W-:Y:S02]  /*1040*/  ULOP3.LUT UR41, UR5, 0x3fff, URZ, 0xc0, !UPT ;  /* 0x00003fff05297892 */ /* 0x000fe4000f8ec03f */
[----:B-1----:R-:W-:Y:S10]  /*1050*/  @P0 BRA `(.L_x_13) ;  /* 0x0000000000400947 */ /* 0x002ff40003800000 */
[----:B------:R-:W-:Y:S01]  /*1060*/  MOV R0, 0x0 ;  /* 0x0000000000007802 */ /* 0x000fe20000000f00 */
[----:B------:R-:W-:Y:S01]  /*1070*/  ULDC.64 UR4, c[0x4][0x68] ;  /* 0x01001a0000047ab9 */ /* 0x000fe20000000a00 */
[----:B------:R-:W-:Y:S01]  /*1080*/  ULDC.64 UR6, c[0x4][0x8] ;  /* 0x0100020000067ab9 */ /* 0x000fe20000000a00 */
[----:B01----:R-:W-:Y:S01]  /*1090*/  IMAD.U32 R4, RZ, RZ, UR4 ;  /* 0x00000004ff047e24 */ /* 0x003fe2000f8e00ff */
[----:B------:R0:W1:Y:S01]  /*10a0*/  LDC.64 R14, c[0x4][R0] ;  /* 0x01000000000e7b82 */ /* 0x0000620000000a00 */
[----:B------:R-:W-:Y:S01]  /*10b0*/  IMAD.U32 R5, RZ, RZ, UR5 ;  /* 0x00000005ff057e24 */ /* 0x000fe2000f8e00ff */
[----:B------:R-:W-:Y:S01]  /*10c0*/  ULDC.64 UR4, c[0x4][0x70] ;  /* 0x01001c0000047ab9 */ /* 0x000fe20000000a00 */
[----:B------:R-:W-:Y:S02]  /*10d0*/  IMAD.U32 R10, RZ, RZ, UR6 ;  /* 0x00000006ff0a7e24 */ /* 0x000fe4000f8e00ff */
[----:B------:R-:W-:Y:S02]  /*10e0*/  IMAD.U32 R6, RZ, RZ, UR4 ;  /* 0x00000004ff067e24 */ /* 0x000fe4000f8e00ff */
[----:B------:R-:W-:-:S02]  /*10f0*/  IMAD.U32 R7, RZ, RZ, UR5 ;  /* 0x00000005ff077e24 */ /* 0x000fc4000f8e00ff */
[----:B------:R-:W-:Y:S02]  /*1100*/  IMAD.U32 R11, RZ, RZ, UR7 ;  /* 0x00000007ff0b7e24 */ /* 0x000fe4000f8e00ff */
[----:B------:R-:W-:Y:S02]  /*1110*/  IMAD.MOV.U32 R8, RZ, RZ, 0x1e1 ;  /* 0x000001e1ff087424 */ /* 0x000fe400078e00ff */
[----:B------:R-:W-:Y:S02]  /*1120*/  IMAD.MOV.U32 R12, RZ, RZ, 0x1 ;  /* 0x00000001ff0c7424 */ /* 0x000fe400078e00ff */
[----:B0-----:R-:W-:-:S07]  /*1130*/  IMAD.MOV.U32 R13, RZ, RZ, RZ ;  /* 0x000000ffff0d7224 */ /* 0x001fce00078e00ff */
[----:B------:R-:W-:-:S07]  /*1140*/  LEPC R20, `(.L_x_13) ;  /* 0x000000001014794e */ /* 0x000fce0000000000 */
[----:B-1---5:R-:W-:Y:S05]  /*1150*/  CALL.ABS.NOINC R14 ;  /* 0x000000000e007343 */ /* 0x022fea0003c00000 */
.L_x_13:
[----:B------:R-:W-:-:S13]  /*1160*/  ISETP.NE.AND P0, PT, R158, 0x3, PT ;  /* 0x000000039e00780c */ /* 0x000fda0003f05270 */
[----:B------:R-:W-:Y:S05]  /*1170*/  @!P0 BRA `(.L_x_14) ;  /* 0x0000000000048947 */ /* 0x000fea0003800000 */
[----:B------:R-:W-:Y:S01]  /*1180*/  BPT.TRAP 0x1 ;  /* 0x000000040000795c */ /* 0x000fe20000300000 */
.L_x_14:
[----:B------:R-:W-:Y:S02]  /*1190*/  IMAD.U32 R3, RZ, RZ, UR39 ;  /* 0x00000027ff037e24 */ /* 0x000fe4000f8e00ff */
[----:B------:R-:W-:-:S03]  /*11a0*/  IMAD.U32 R0, RZ, RZ, UR38 ;  /* 0x00000026ff007e24 */ /* 0x000fc6000f8e00ff */
[----:B------:R-:W-:Y:S02]  /*11b0*/  LEA R3, R3, UR42, 0x3 ;  /* 0x0000002a03037c11 */ /* 0x000fe4000f8e18ff */
[----:B------:R-:W-:-:S04]  /*11c0*/  SHF.L.U32 R0, R0, 0x1f, RZ ;  /* 0x0000001f00007819 */ /* 0x000fc800000006ff */
[----:B------:R2:W3:Y:S01]  /*11d0*/  SYNCS.PHASECHK.TRANS64.TRYWAIT P1, [R3+URZ], R0 ;  /* 0x00000000030075a7 */ /* 0x0004e2000802017f */
[----:B------:R-:W-:Y:S05]  /*11e0*/  @!P0 BRA `(.L_x_15) ;  /* 0x0000000000048947 */ /* 0x000fea0003800000 */
[----:B------:R-:W-:Y:S01]  /*11f0*/  BPT.TRAP 0x1 ;  /* 0x000000040000795c */ /* 0x000fe20000300000 */
.L_x_15:
[----:B---3--:R-:W-:Y:S05]  /*1200*/  @P1 BRA `(.L_x_16) ;  /* 0x0000000000081947 */ /* 0x008fea0003800000 */
[----:B------:R-:W3:Y:S02]  /*1210*/  SYNCS.PHASECHK.TRANS64.TRYWAIT P1, [R3+URZ], R0 ;  /* 0x00000000030075a7 */ /* 0x000ee4000802017f */
[----:B---3--:R-:W-:Y:S05]  /*1220*/  @!P1 BRA `(.L_x_17) ;  /* 0x000000a0007c9947 */ /* 0x008fea0003800000 */
.L_x_16:
[----:B------:R-:W-:-:S04]  /*1230*/  UISETP.LT.AND UP0, UPT, UR40, 0x1, UPT ;  /* 0x000000012800788c */ /* 0x000fc8000bf01270 */
[----:B------:R-:W-:-:S04]  /*1240*/  USEL UR4, UR40, 0x1, UP0 ;  /* 0x0000000128047887 */ /* 0x000fc80008000000 */
[----:B------:R-:W-:-:S06]  /*1250*/  UIADD3 UR4, UR40, -UR4, URZ ;  /* 0x8000000428047290 */ /* 0x000fcc000fffe03f */
[----:B--23--:R-:W-:Y:S01]  /*1260*/  IMAD.U32 R0, RZ, RZ, UR4 ;  /* 0x00000004ff007e24 */ /* 0x00cfe2000f8e00ff */
[----:B------:R-:W-:Y:S05]  /*1270*/  WARPSYNC.ALL ;  /* 0x0000000000007948 */ /* 0x000fea0003800000 */
[----:B------:R-:W-:Y:S01]  /*1280*/  ISETP.GE.AND P1, PT, R0, 0x1, PT ;  /* 0x000000010000780c */ /* 0x000fe20003f26270 */
[----:B------:R-:W-:Y:S01]  /*1290*/  UIADD3 UR4, UR42, 0xa100, URZ ;  /* 0x0000a1002a047890 */ /* 0x000fe2000fffe03f */
[----:B------:R-:W-:Y:S01]  /*12a0*/  WARPGROUP.ARRIVE ;  /* 0x00000000000079c5 */ /* 0x000fe20000000000 */
[----:B------:R-:W-:Y:S02]  /*12b0*/  ULOP3.LUT UR41, UR41, 0x10000, URZ, 0xfc, !UPT ;  /* 0x0001000029297892 */ /* 0x000fe4000f8efc3f */
[----:B------:R-:W-:Y:S01]  /*12c0*/  USHF.R.U32.HI UR4, URZ, 0x4, UR4 ;  /* 0x000000043f047899 */ /* 0x000fe20008011604 */
[----:B------:R-:W-:Y:S01]  /*12d0*/  UMOV UR5, 0x80000020 ;  /* 0x8000002000057882 */ /* 0x000fe20000000000 */
[----:B------:R-:W-:-:S02]  /*12e0*/  UMOV UR7, 0x80000020 ;  /* 0x8000002000077882 */ /* 0x000fc40000000000 */
[----:B------:R-:W-:-:S04]  /*12f0*/  ULOP3.LUT UR4, UR4, 0x3fff, URZ, 0xc0, !UPT ;  /* 0x00003fff04047892 */ /* 0x000fc8000f8ec03f */
[----:B------:R-:W-:Y:S02]  /*1300*/  ULOP3.LUT UR10, UR4, 0x10000, URZ, 0xfc, !UPT ;  /* 0x00010000040a7892 */ /* 0x000fe4000f8efc3f */
[----:B------:R-:W-:Y:S02]  /*1310*/  ULEA UR4, UR39, UR41, 0x9 ;  /* 0x0000002927047291 */ /* 0x000fe4000f8e483f */
[----:B------:R-:W-:-:S09]  /*1320*/  ULEA UR6, UR39, UR10, 0xa ;  /* 0x0000000a27067291 */ /* 0x000fd2000f8e503f */
[----:B------:R-:W-:Y:S01]  /*1330*/  HGMMA.64x256x16.F32.BF16 R24, gdesc[UR4], RZ, !UPT, gsb0 ;  /* 0x03e00000041879f0 */ /* 0x000fe2000c0018ff */
[----:B------:R-:W-:Y:S02]  /*1340*/  UIADD3 UR4, UR4, 0x2, URZ ;  /* 0x0000000204047890 */ /* 0x000fe4000fffe03f */
[----:B------:R-:W-:Y:S01]  /*1350*/  UIADD3 UR6, UR6, 0x2, URZ ;  /* 0x0000000206067890 */ /* 0x000fe2000fffe03f */
[----:B------:R-:W-:Y:S01]  /*1360*/  UMOV UR5, 0x80000020 ;  /* 0x8000002000057882 */ /* 0x000fe20000000000 */
[----:B------:R-:W-:Y:S01]  /*1370*/  UMOV UR7, 0x80000020 ;  /* 0x8000002000077882 */ /* 0x000fe20000000000 */
[----:B------:R-:W-:Y:S02]  /*1380*/  WARPGROUP.DEPBAR.LE gsb0, 0x0 ;  /* 0x00008000000079c5 */ /* 0x000fe40000010000 */
[----:B------:R-:W-:-:S15]  /*1390*/  WARPGROUP.ARRIVE ;  /* 0x00000000000079c5 */ /* 0x000fde0000000000 */
[----:B------:R-:W-:-:S05]  /*13a0*/  NOP ;  /* 0x0000000000007918 */ /* 0x000fca0000000000 */
[----:B------:R-:W-:Y:S03]  /*13b0*/  HGMMA.64x256x16.F32.BF16 R24, gdesc[UR4], R24, gsb0 ;  /* 0x03e00000041879f0 */ /* 0x000fe60008001818 */
[----:B------:R-:W-:Y:S02]  /*13c0*/  WARPGROUP.DEPBAR.LE gsb0, 0x0 ;  /* 0x00008000000079c5 */ /* 0x000fe40000010000 */
[----:B------:R-:W-:Y:S05]  /*13d0*/  @!P1 BRA `(.L_x_18) ;  /* 0x0000000000dc9947 */ /* 0x000fea0003800000 */
[----:B------:R-:W-:Y:S02]  /*13e0*/  UIADD3 UR4, UR39, 0x1, URZ ;  /* 0x0000000127047890 */ /* 0x000fe4000fffe03f */
[----:B------:R-:W-:Y:S02]  /*13f0*/  UMOV UR9, UR39 ;  /* 0x0000002700097c82 */ /* 0x000fe40008000000 */
[----:B------:R-:W-:-:S04]  /*1400*/  UISETP.NE.AND UP0, UPT, UR4, 0x5, UPT ;  /* 0x000000050400788c */ /* 0x000fc8000bf05270 */
[----:B------:R-:W-:Y:S02]  /*1410*/  USEL UR5, URZ, 0x1, UP0 ;  /* 0x000000013f057887 */ /* 0x000fe40008000000 */
[----:B------:R-:W-:Y:S02]  /*1420*/  USEL UR8, UR4, URZ, UP0 ;  /* 0x0000003f04087287 */ /* 0x000fe40008000000 */
[----:B------:R-:W-:-:S06]  /*1430*/  ULOP3.LUT UR5, UR38, UR5, URZ, 0x3c, !UPT ;  /* 0x0000000526057292 */ /* 0x000fcc000f8e3c3f */
[----:B01----:R-:W-:-:S07]  /*1440*/  IMAD.U32 R5, RZ, RZ, UR5 ;  /* 0x00000005ff057e24 */ /* 0x003fce000f8e00ff */
.L_x_25:
[----:B01----:R-:W-:Y:S05]  /*1450*/  @!P0 BRA `(.L_x_19) ;  /* 0x0000000000048947 */ /* 0x003fea0003800000 */
[----:B------:R-:W-:Y:S01]  /*1460*/  BPT.TRAP 0x1 ;  /* 0x000000040000795c */ /* 0x000fe20000300000 */
.L_x_19:
[----:B------:R-:W0:Y:S01]  /*1470*/  S2UR UR5, SR_CgaCtaId ;  /* 0x00000000000579c3 */ /* 0x000e220000008800 */
[----:B------:R-:W-:Y:S01]  /*1480*/  UMOV UR4, 0x400 ;  /* 0x0000040000047882 */ /* 0x000fe20000000000 */
[----:B------:R-:W-:Y:S01]  /*1490*/  SHF.L.U32 R3, R5, 0x1f, RZ ;  /* 0x0000001f05037819 */ /* 0x000fe200000006ff */
[----:B0-----:R-:W-:-:S04]  /*14a0*/  ULEA UR11, UR5, UR4, 0x18 ;  /* 0x00000004050b7291 */ /* 0x001fc8000f8ec03f */
[----:B------:R-:W-:-:S09]  /*14b0*/  ULEA UR4, UR8, UR11, 0x3 ;  /* 0x0000000b08047291 */ /* 0x000fd2000f8e183f */
[----:B------:R0:W1:Y:S01]  /*14c0*/  SYNCS.PHASECHK.TRANS64.TRYWAIT P1, [UR4], R3 ;  /* 0x00000003ff0075a7 */ /* 0x0000620008020144 */
[----:B------:R-:W-:Y:S05]  /*14d0*/  @!P0 BRA `(.L_x_20) ;  /* 0x0000000000048947 */ /* 0x000fea0003800000 */
[----:B------:R-:W-:Y:S01]  /*14e0*/  BPT.TRAP 0x1 ;  /* 0x000000040000795c */ /* 0x000fe20000300000 */
.L_x_20:
[----:B-1----:R-:W-:Y:S05]  /*14f0*/  @P1 BRA `(.L_x_21) ;  /* 0x0000000000081947 */ /* 0x002fea0003800000 */
[----:B------:R-:W1:Y:S02]  /*1500*/  SYNCS.PHASECHK.TRANS64.TRYWAIT P1, [UR4], R3 ;  /* 0x00000003ff0075a7 */ /* 0x000e640008020144 */
[----:B-1----:R-:W-:Y:S05]  /*1510*/  @!P1 BRA `(.L_x_22) ;  /* 0x0000009c00d49947 */ /* 0x002fea0003800000 */
.L_x_21:
[----:B------:R-:W-:Y:S01]  /*1520*/  ULEA UR4, UR8, UR41, 0x9 ;  /* 0x0000002908047291 */ /* 0x000fe2000f8e483f */
[----:B------:R-:W-:Y:S01]  /*1530*/  WARPGROUP.ARRIVE ;  /* 0x00000000000079c5 */ /* 0x000fe20000000000 */
[----:B------:R-:W-:Y:S01]  /*1540*/  ULEA UR6, UR8, UR10, 0xa ;  /* 0x0000000a08067291 */ /* 0x000fe2000f8e503f */
[----:B------:R-:W-:Y:S01]  /*1550*/  UMOV UR5, 0x80000020 ;  /* 0x8000002000057882 */ /* 0x000fe20000000000 */
[----:B------:R-:W-:-:S07]  /*1560*/  UMOV UR7, 0x80000020 ;  /* 0x8000002000077882 */ /* 0x000fce0000000000 */
[----:B------:R-:W-:Y:S01]  /*1570*/  HGMMA.64x256x16.F32.BF16 R24, gdesc[UR4], R24, gsb0 ;  /* 0x03e00000041879f0 */ /* 0x000fe20008001818 */
        /* <DEDUP_REMOVED lines=10> */
[----:B------:R-:W-:Y:S01]  /*1620*/  BPT.TRAP 0x1 ;  /* 0x000000040000795c */ /* 0x000fe20000300000 */
.L_x_23:
[----:B------:R-:W-:Y:S01]  /*1630*/  ULEA UR4, UR9, UR11, 0x3 ;  /* 0x0000000b09047291 */ /* 0x000fe2000f8e183f */
[----:B------:R-:W-:-:S03]  /*1640*/  ISETP.GT.U32.AND P1, PT, R19, 0x1, PT ;  /* 0x000000011300780c */ /* 0x000fc60003f24070 */
[----:B------:R-:W-:-:S04]  /*1650*/  UIADD3 UR4, UR4, 0x28, URZ ;  /* 0x0000002804047890 */ /* 0x000fc8000fffe03f */
[----:B------:R-:W-:-:S09]  /*1660*/  UPRMT UR4, URZ, 0x654, UR4 ;  /* 0x000006543f047896 */ /* 0x000fd20008000004 */
[----:B------:R-:W-:Y:S01]  /*1670*/  SYNCS.ARRIVE.TRANS64.RED.A1T0 RZ, [UR4], RZ ;  /* 0x000000ffffff79a7 */ /* 0x000fe20008100404 */
[----:B------:R-:W-:Y:S05]  /*1680*/  @P1 BRA `(.L_x_24) ;  /* 0x0000000000041947 */ /* 0x000fea0003800000 */
[----:B------:R-:W-:Y:S01]  /*1690*/  BPT.TRAP 0x1 ;  /* 0x000000040000795c */ /* 0x000fe20000300000 */
.L_x_24:
[----:B------:R-:W-:Y:S01]  /*16a0*/  UIADD3 UR8, UR8, 0x1, URZ ;  /* 0x0000000108087890 */ /* 0x000fe2000fffe03f */
[C---:B------:R-:W-:Y:S01]  /*16b0*/  ISETP.GT.AND P1, PT, R0.reuse, 0x1, PT ;  /* 0x000000010000780c */ /* 0x040fe20003f24270 */
[----:B------:R-:W-:Y:S01]  /*16c0*/  UIADD3 UR9, UR9, 0x1, URZ ;  /* 0x0000000109097890 */ /* 0x000fe2000fffe03f */
[----:B------:R-:W-:Y:S01]  /*16d0*/  VIADD R0, R0, 0xffffffff ;  /* 0xffffffff00007836 */ /* 0x000fe20000000000 */
[----:B------:R-:W-:Y:S02]  /*16e0*/  UISETP.NE.AND UP0, UPT, UR8, 0x5, UPT ;  /* 0x000000050800788c */ /* 0x000fe4000bf05270 */
[----:B------:R-:W-:Y:S02]  /*16f0*/  UISETP.NE.AND UP1, UPT, UR9, 0x5, UPT ;  /* 0x000000050900788c */ /* 0x000fe4000bf25270 */
[----:B------:R-:W-:Y:S02]  /*1700*/  USEL UR4, URZ, 0x1, UP0 ;  /* 0x000000013f047887 */ /* 0x000fe40008000000 */
[----:B------:R-:W-:-:S02]  /*1710*/  USEL UR8, UR8, URZ, UP0 ;  /* 0x0000003f08087287 */ /* 0x000fc40008000000 */
[----:B------:R-:W-:Y:S02]  /*1720*/  USEL UR9, UR9, URZ, UP1 ;  /* 0x0000003f09097287 */ /* 0x000fe40008800000 */
[----:B------:R-:W-:Y:S01]  /*1730*/  LOP3.LUT R5, R5, UR4, RZ, 0x3c, !PT ;  /* 0x0000000405057c12 */ /* 0x000fe2000f8e3cff */
[----:B------:R-:W-:Y:S09]  /*1740*/  @P1 BRA `(.L_x_25) ;  /* 0xfffffffc00401947 */ /* 0x000ff2000383ffff */
.L_x_18:
[----:B------:R-:W2:Y:S02]  /*1750*/  LDC R0, c[0x0][0x28c] ;  /* 0x0000a300ff007b82 */ /* 0x000ea40000000800 */
[----:B--2---:R-:W-:-:S13]  /*1760*/  ISETP.GE.AND P1, PT, R0, 0x1, PT ;  /* 0x000000010000780c */ /* 0x004fda0003f26270 */
[----:B------:R-:W-:Y:S05]  /*1770*/  @!P1 BRA `(.L_x_26) ;  /* 0x0000000000489947 */ /* 0x000fea0003800000 */
[----:B------:R-:W-:Y:S05]  /*1780*/  @!P0 BRA `(.L_x_27) ;  /* 0x0000000000048947 */ /* 0x000fea0003800000 */
[----:B------:R-:W-:Y:S01]  /*1790*/  BPT.TRAP 0x1 ;  /* 0x000000040000795c */ /* 0x000fe20000300000 */
.L_x_27:
[----:B------:R-:W2:Y:S01]  /*17a0*/  S2UR UR7, SR_CgaCtaId ;  /* 0x00000000000779c3 */ /* 0x000ea20000008800 */
[----:B------:R-:W-:Y:S01]  /*17b0*/  UISETP.LT.AND UP0, UPT, UR40, 0x1, UPT ;  /* 0x000000012800788c */ /* 0x000fe2000bf01270 */
[----:B------:R-:W-:-:S03]  /*17c0*/  ISETP.GT.U32.AND P0, PT, R19, 0x1, PT ;  /* 0x000000011300780c */ /* 0x000fc60003f04070 */
[----:B------:R-:W-:-:S04]  /*17d0*/  USEL UR6, UR40, 0x1, UP0 ;  /* 0x0000000128067887 */ /* 0x000fc80008000000 */
[----:B------:R-:W-:-:S04]  /*17e0*/  UIADD3 UR6, UR39, UR40, -UR6 ;  /* 0x0000002827067290 */ /* 0x000fc8000fffe806 */
[----:B------:R-:W-:-:S04]  /*17f0*/  UIMAD.WIDE.U32 UR4, UR6, -0x33333333, URZ ;  /* 0xcccccccd060478a5 */ /* 0x000fc8000f8e003f */
[----:B------:R-:W-:-:S03]  /*1800*/  USHF.R.U32.HI UR4, URZ, 0x2, UR5 ;  /* 0x000000023f047899 */ /* 0x000fc60008011605 */
[----:B------:R-:W-:Y:S01]  /*1810*/  UMOV UR5, 0x400 ;  /* 0x0000040000057882 */ /* 0x000fe20000000000 */
[----:B------:R-:W-:Y:S02]  /*1820*/  UIMAD UR6, UR4, -0x5, UR6 ;  /* 0xfffffffb040678a4 */ /* 0x000fe4000f8e0206 */
[----:B--2---:R-:W-:-:S04]  /*1830*/  ULEA UR5, UR7, UR5, 0x18 ;  /* 0x0000000507057291 */ /* 0x004fc8000f8ec03f */
[----:B------:R-:W-:-:S04]  /*1840*/  ULEA UR6, UR6, UR5, 0x3 ;  /* 0x0000000506067291 */ /* 0x000fc8000f8e183f */
[----:B------:R-:W-:-:S04]  /*1850*/  UIADD3 UR6, UR6, 0x28, URZ ;  /* 0x0000002806067890 */ /* 0x000fc8000fffe03f */
[----:B------:R-:W-:-:S09]  /*1860*/  UPRMT UR6, URZ, 0x654, UR6 ;  /* 0x000006543f067896 */ /* 0x000fd20008000006 */
[----:B------:R-:W-:Y:S01]  /*1870*/  SYNCS.ARRIVE.TRANS64.RED.A1T0 RZ, [UR6], RZ ;  /* 0x000000ffffff79a7 */ /* 0x000fe20008100406 */
[----:B------:R-:W-:Y:S05]  /*1880*/  @P0 BRA `(.L_x_26) ;  /* 0x0000000000040947 */ /* 0x000fea0003800000 */
[----:B------:R-:W-:Y:S01]  /*1890*/  BPT.TRAP 0x1 ;  /* 0x000000040000795c */ /* 0x000fe20000300000 */
.L_x_26:
[----:B------:R-:W2:Y:S01]  /*18a0*/  LDC R7, c[0x0][0x288] ;  /* 0x0000a200ff077b82 */ /* 0x000ea20000000800 */
[----:B01----:R-:W-:Y:S01]  /*18b0*/  SHF.R.U32.HI R3, RZ, 0x2, R18 ;  /* 0x00000002ff037819 */ /* 0x003fe20000011612 */
[----:B------:R-:W-:Y:S01]  /*18c0*/  UIADD3 UR39, UR40, UR39, URZ ;  /* 0x0000002728277290 */ /* 0x000fe2000fffe03f */
[C---:B------:R-:W-:Y:S01]  /*18d0*/  LOP3.LUT R4, R18.reuse, 0x60, RZ, 0xc0, !PT ;  /* 0x0000006012047812 */ /* 0x040fe200078ec0ff */
[----:B------:R-:W-:Y:S01]  /*18e0*/  ULDC UR7, c[0x0][0x284] ;  /* 0x0000a10000077ab9 */ /* 0x000fe20000000800 */
[----:B------:R-:W-:Y:S01]  /*18f0*/  LOP3.LUT R3, R3, 0x7, RZ, 0xc0, !PT ;  /* 0x0000000703037812 */ /* 0x000fe200078ec0ff */
[----:B------:R-:W-:Y:S01]  /*1900*/  UISETP.GT.U32.AND UP0, UPT, UR39, 0x4, UPT ;  /* 0x000000042700788c */ /* 0x000fe2000bf04070 */
[----:B------:R-:W-:Y:S01]  /*1910*/  SHF.R.U32.HI R10, RZ, 0x1, R4 ;  /* 0x00000001ff0a7819 */ /* 0x000fe20000011604 */
[----:B------:R-:W-:Y:S01]  /*1920*/  IMAD.SHL.U32 R4, R18, 0x2, RZ ;  /* 0x0000000212047824 */ /* 0x000fe200078e00ff */
[----:B------:R-:W-:Y:S01]  /*1930*/  LOP3.LUT R0, R22, 0x1, RZ, 0xc0, !PT ;  /* 0x0000000116007812 */ /* 0x000fe200078ec0ff */
[----:B------:R-:W-:Y:S01]  /*1940*/  UISETP.LT.U32.AND UP0, UPT, UR40, 0x5, UP0 ;  /* 0x000000052800788c */ /* 0x000fe20008701070 */
[----:B------:R-:W-:Y:S01]  /*1950*/  IADD3 R5, RZ, -R10, -R3 ;  /* 0x8000000aff057210 */ /* 0x000fe20007ffe803 */
[----:B------:R-:W-:Y:S01]  /*1960*/  UISETP.GE.U32.AND UP1, UPT, UR40, 0x5, UPT ;  /* 0x000000052800788c */ /* 0x000fe2000bf26070 */
[----:B------:R-:W-:Y:S01]  /*1970*/  LOP3.LUT R9, R4, 0x6, RZ, 0xc0, !PT ;  /* 0x0000000604097812 */ /* 0x000fe200078ec0ff */
[C---:B------:R-:W-:Y:S01]  /*1980*/  IMAD.SHL.U32 R6, R0.reuse, 0x40, RZ ;  /* 0x0000004000067824 */ /* 0x040fe200078e00ff */
[----:B------:R-:W-:Y:S01]  /*1990*/  SHF.R.S32.HI R21, RZ, 0x1f, R23 ;  /* 0x0000001fff157819 */ /* 0x000fe20000011417 */
[----:B------:R-:W-:Y:S01]  /*19a0*/  IMAD R11, R0, -0x40, R5 ;  /* 0xffffffc0000b7824 */ /* 0x000fe200078e0205 */
[----:B------:R-:W-:Y:S01]  /*19b0*/  LOP3.LUT R0, R18, 0x3, RZ, 0xc0, !PT ;  /* 0x0000000312007812 */ /* 0x000fe200078ec0ff */
[----:B------:R-:W-:Y:S01]  /*19c0*/  ULDC.64 UR8, c[0x0][0x5d0] ;  /* 0x0001740000087ab9 */ /* 0x000fe20000000a00 */
[----:B------:R-:W-:Y:S01]  /*19d0*/  PRMT R8, R9, 0x6540, R152 ;  /* 0x0000654009087816 */ /* 0x000fe20000000098 */
[----:B------:R-:W-:Y:S01]  /*19e0*/  IMAD.SHL.U32 R152, R152, 0x100, RZ ;  /* 0x0000010098987824 */ /* 0x000fe200078e00ff */
[----:B------:R-:W-:Y:S01]  /*19f0*/  UIMAD.WIDE.U32 UR4, UR39, -0x33333333, URZ ;  /* 0xcccccccd270478a5 */ /* 0x000fe2000f8e003f */
[----:B------:R-:W-:Y:S01]  /*1a00*/  IMAD R4, R21, UR8, RZ ;  /* 0x0000000815047c24 */ /* 0x000fe2000f8e02ff */
[----:B------:R-:W-:Y:S01]  /*1a10*/  USEL UR6, URZ, 0x1, !UP0 ;  /* 0x000000013f067887 */ /* 0x000fe2000c000000 */
[----:B--2---:R-:W-:Y:S01]  /*1a20*/  IMAD R13, R0, -0x2, R7 ;  /* 0xfffffffe000d7824 */ /* 0x004fe200078e0207 */
[----:B------:R-:W-:Y:S01]  /*1a30*/  ISETP.GE.AND P0, PT, R152, R7, PT ;  /* 0x000000079800720c */ /* 0x000fe20003f06270 */
[C---:B------:R-:W-:Y:S01]  /*1a40*/  IMAD.SHL.U32 R0, R153.reuse, 0x80, RZ ;  /* 0x0000008099007824 */ /* 0x040fe200078e00ff */
[----:B------:R-:W-:Y:S01]  /*1a50*/  SHF.R.S32.HI R9, RZ, 0x1f, R8 ;  /* 0x0000001fff097819 */ /* 0x000fe20000011408 */
[----:B------:R-:W-:Y:S01]  /*1a60*/  USHF.R.U32.HI UR4, URZ, 0x2, UR5 ;  /* 0x000000023f047899 */ /* 0x000fe20008011605 */
[----:B------:R-:W-:Y:S01]  /*1a70*/  LOP3.LUT R3, R6, 0x40, R3, 0xe2, !PT ;  /* 0x0000004006037812 */ /* 0x000fe200078ee203 */
[----:B------:R-:W-:Y:S01]  /*1a80*/  ULOP3.LUT UR38, UR38, UR6, URZ, 0x3c, !UPT ;  /* 0x0000000626267292 */ /* 0x000fe2000f8e3c3f */
[C---:B------:R-:W-:Y:S01]  /*1a90*/  ISETP.GE.OR P0, PT, R0.reuse, UR7, P0 ;  /* 0x0000000700007c0c */ /* 0x040fe20008706670 */
[----:B------:R-:W-:Y:S01]  /*1aa0*/  IMAD.WIDE R6, R153, 0x80, RZ ;  /* 0x0000008099067825 */ /* 0x000fe200078e02ff */
[----:B------:R-:W-:Y:S01]  /*1ab0*/  UIMAD UR39, UR4, -0x5, UR39 ;  /* 0xfffffffb042778a4 */ /* 0x000fe2000f8e0227 */
[----:B------:R-:W-:Y:S01]  /*1ac0*/  IADD3 R0, -R0, UR7, R11 ;  /* 0x0000000700007c10 */ /* 0x000fe2000fffe10b */
[----:B------:R-:W-:Y:S01]  /*1ad0*/  @UP1 ULOP3.LUT UR38, UR38, 0x1, UR4, 0x78, !UPT ;  /* 0x0000000126261892 */ /* 0x000fe2000f8e7804 */
[C---:B------:R-:W-:Y:S01]  /*1ae0*/  IMAD R15, R23.reuse, UR9, R4 ;  /* 0x00000009170f7c24 */ /* 0x040fe2000f8e0204 */
[----:B------:R-:W-:Y:S01]  /*1af0*/  LOP3.LUT R167, R6, R3, R10, 0xfe, !PT ;  /* 0x0000000306a77212 */ /* 0x000fe200078efe0a */
[----:B------:R-:W-:-:S04]  /*1b00*/  IMAD.WIDE.U32 R4, R23, UR8, R8 ;  /* 0x0000000817047c25 */ /* 0x000fc8000f8e0008 */
[----:B------:R-:W-:Y:S02]  /*1b10*/  IMAD.IADD R5, R5, 0x1, R15 ;  /* 0x0000000105057824 */ /* 0x000fe400078e020f */
[----:B------:R-:W-:Y:S02]  /*1b20*/  IMAD.IADD R3, R13, 0x1, -R152 ;  /* 0x000000010d037824 */ /* 0x000fe400078e0a98 */
[----:B------:R-:W-:Y:S01]  /*1b30*/  IMAD.MOV.U32 R153, RZ, RZ, -0x1 ;  /* 0xffffffffff997424 */ /* 0x000fe200078e00ff */
[----:B------:R-:W-:Y:S06]  /*1b40*/  @P0 BRA `(.L_x_28) ;  /* 0x0000007800dc0947 */ /* 0x000fec0003800000 */
[----:B------:R-:W0:Y:S01]  /*1b50*/  LDC.64 R10, c[0x0][0x5c8] ;  /* 0x00017200ff0a7b82 */ /* 0x000e220000000a00 */
[----:B-----5:R-:W-:Y:S01]  /*1b60*/  FSETP.NEU.AND P0, PT, R155, RZ, PT ;  /* 0x000000ff9b00720b */ /* 0x020fe20003f0d000 */
[----:B------:R-:W-:Y:S01]  /*1b70*/  BSSY B0, `(.L_x_28) ;  /* 0x00007b4000007945 */ /* 0x000fe20003800000 */
[----:B------:R-:W-:-:S04]  /*1b80*/  ISETP.GT.AND P2, PT, R3, RZ, PT ;  /* 0x000000ff0300720c */ /* 0x000fc80003f44270 */
[----:B------:R-:W-:Y:S01]  /*1b90*/  ISETP.GT.AND P1, PT, R0, RZ, P2 ;  /* 0x000000ff0000720c */ /* 0x000fe20001724270 */
[-C--:B0-----:R-:W-:Y:S02]  /*1ba0*/  IMAD R12, R7, R10.reuse, RZ ;  /* 0x0000000a070c7224 */ /* 0x081fe400078e02ff */
[----:B------:R-:W-:-:S04]  /*1bb0*/  IMAD.WIDE.U32 R160, R167, R10, R4 ;  /* 0x0000000aa7a07225 */ /* 0x000fc800078e0004 */
[----:B------:R-:W-:-:S04]  /*1bc0*/  IMAD R5, R167, R11, R12 ;  /* 0x0000000ba7057224 */ /* 0x000fc800078e020c */
[----:B------:R-:W-:Y:S01]  /*1bd0*/  IMAD.IADD R169, R161, 0x1, R5 ;  /* 0x00000001a1a97824 */ /* 0x000fe200078e0205 */
[----:B------:R-:W-:Y:S06]  /*1be0*/  @!P0 BRA `(.L_x_29) ;  /* 0x0000005400988947 */ /* 0x000fec0003800000 */
[----:B------:R-:W0:Y:S01]  /*1bf0*/  LDC.64 R14, c[0x0][0x5b8] ;  /* 0x00016e00ff0e7b82 */ /* 0x000e220000000a00 */
[----:B------:R-:W-:-:S07]  /*1c00*/  ULDC.64 UR4, c[0x0][0x5c0] ;  /* 0x0001700000047ab9 */ /* 0x000fce0000000a00 */
[----:B------:R-:W1:Y:S08]  /*1c10*/  LDC.64 R164, c[0x0][0x5b0] ;  /* 0x00016c00ffa47b82 */ /* 0x000e700000000a00 */
[----:B------:R-:W2:Y:S01]  /*1c20*/  LDC.64 R12, c[0x0][0x5a8] ;  /* 0x00016a00ff0c7b82 */ /* 0x000ea20000000a00 */
[-C--:B0-----:R-:W-:Y:S02]  /*1c30*/  IMAD R4, R21, R14.reuse, RZ ;  /* 0x0000000e15047224 */ /* 0x081fe400078e02ff */
[----:B------:R-:W-:-:S04]  /*1c40*/  IMAD.WIDE.U32 R162, R23, R14, R8 ;  /* 0x0000000e17a27225 */ /* 0x000fc800078e0008 */
[----:B------:R-:W-:Y:S02]  /*1c50*/  IMAD R159, R23, R15, R4 ;  /* 0x0000000f179f7224 */ /* 0x000fe400078e0204 */
[-C--:B-1----:R-:W-:Y:S02]  /*1c60*/  IMAD R6, R7, R164.reuse, RZ ;  /* 0x000000a407067224 */ /* 0x082fe400078e02ff */
[----:B------:R-:W-:Y:S02]  /*1c70*/  IMAD.IADD R21, R163, 0x1, R159 ;  /* 0x00000001a3157824 */ /* 0x000fe400078e029f */
[----:B------:R-:W-:Y:S02]  /*1c80*/  IMAD.MOV.U32 R20, RZ, RZ, R162 ;  /* 0x000000ffff147224 */ /* 0x000fe400078e00a2 */
[C---:B------:R-:W-:Y:S02]  /*1c90*/  IMAD R161, R167.reuse, R165, R6 ;  /* 0x000000a5a7a17224 */ /* 0x040fe400078e0206 */
[----:B------:R-:W-:-:S04]  /*1ca0*/  IMAD.WIDE.U32 R4, R167, R164, R20 ;  /* 0x000000a4a7047225 */ /* 0x000fc800078e0014 */
[----:B------:R-:W-:Y:S01]  /*1cb0*/  IMAD.IADD R5, R5, 0x1, R161 ;  /* 0x0000000105057824 */ /* 0x000fe200078e02a1 */
[----:B--2---:R-:W-:-:S04]  /*1cc0*/  LEA R6, P0, R4, R12, 0x1 ;  /* 0x0000000c04067211 */ /* 0x004fc800078008ff */
[----:B------:R-:W-:-:S05]  /*1cd0*/  LEA.HI.X R7, R4, R13, R5, 0x1, P0 ;  /* 0x0000000d04077211 */ /* 0x000fca00000f0c05 */
[----:B------:R0:W2:Y:S01]  /*1ce0*/  @P1 LDG.E.LTC128B.U16 R15, desc[UR36][R6.64] ;  /* 0x00000024060f1981 */ /* 0x0000a2000c1e1520 */
[----:B------:R-:W-:Y:S01]  /*1cf0*/  IMAD.WIDE.U32 R156, R167, R164, R8 ;  /* 0x000000a4a79c7225 */ /* 0x000fe200078e0008 */
[----:B------:R-:W-:Y:S03]  /*1d00*/  BSSY B1, `(.L_x_30) ;  /* 0x0000013000017945 */ /* 0x000fe60003800000 */
[----:B------:R-:W-:Y:S02]  /*1d10*/  IMAD.IADD R157, R161, 0x1, R157 ;  /* 0x00000001a19d7824 */ /* 0x000fe400078e029d */
[----:B------:R-:W-:-:S04]  /*1d20*/  IMAD.WIDE.U32 R156, R23, R14, R156 ;  /* 0x0000000e179c7225 */ /* 0x000fc800078e009c */
[----:B0-----:R-:W-:Y:S01]  /*1d30*/  IMAD.IADD R7, R159, 0x1, R157 ;  /* 0x000000019f077824 */ /* 0x001fe200078e029d */
[----:B------:R-:W-:Y:S02]  /*1d40*/  LEA R6, P4, R156, R12, 0x1 ;  /* 0x0000000c9c067211 */ /* 0x000fe400078808ff */
[----:B------:R-:W-:Y:S02]  /*1d50*/  SHF.L.U64.HI R157, R164, 0x3, R165 ;  /* 0x00000003a49d7819 */ /* 0x000fe400000102a5 */
[----:B------:R-:W-:Y:S01]  /*1d60*/  LEA.HI.X R7, R156, R13, R7, 0x1, P4 ;  /* 0x0000000d9c077211 */ /* 0x000fe200020f0c07 */
[----:B------:R-:W-:Y:S02]  /*1d70*/  IMAD.SHL.U32 R156, R164, 0x8, RZ ;  /* 0x00000008a49c7824 */ /* 0x000fe400078e00ff */
[----:B--2---:R-:W-:-:S04]  /*1d80*/  IMAD.U32 R4, R15, 0x10000, RZ ;  /* 0x000100000f047824 */ /* 0x004fc800078e00ff */
[----:B------:R-:W-:Y:S01]  /*1d90*/  FMUL R5, R4, R155 ;  /* 0x0000009b04057220 */ /* 0x000fe20000400000 */
[----:B------:R-:W-:-:S03]  /*1da0*/  LEA R4, P0, R160, UR4, 0x1 ;  /* 0x00000004a0047c11 */ /* 0x000fc6000f8008ff */
[----:B------:R-:W-:Y:S01]  /*1db0*/  FFMA R24, R24, R154, R5 ;  /* 0x0000009a18187223 */ /* 0x000fe20000000005 */
[----:B------:R-:W-:Y:S02]  /*1dc0*/  LEA.HI.X R5, R160, UR5, R169, 0x1, P0 ;  /* 0x00000005a0057c11 */ /* 0x000fe400080f0ca9 */
[----:B------:R-:W-:Y:S02]  /*1dd0*/  ISETP.GT.AND P0, PT, R3, 0x1, PT ;  /* 0x000000010300780c */ /* 0x000fe40003f04270 */
[----:B------:R-:W-:Y:S02]  /*1de0*/  F2FP.BF16.F32.PACK_AB R24, RZ, R24 ;  /* 0x00000018ff18723e */ /* 0x000fe400000010ff */
[----:B------:R-:W-:-:S03]  /*1df0*/  ISETP.GT.AND P3, PT, R0, RZ, P0 ;  /* 0x000000ff0000720c */ /* 0x000fc60000764270 */
[----:B------:R0:W-:Y:S10]  /*1e00*/  @P1 STG.E.U16 desc[UR36][R4.64], R24 ;  /* 0x0000001804001986 */ /* 0x0001f4000c101524 */
[----:B------:R-:W-:Y:S05]  /*1e10*/  @!P3 BRA `(.L_x_31) ;  /* 0x000000000004b947 */ /* 0x000fea0003800000 */
[----:B------:R1:W5:Y:S02]  /*1e20*/  LDG.E.LTC128B.U16 R15, desc[UR36][R6.64+0x2] ;  /* 0x00000224060f7981 */ /* 0x000364000c1e1520 */
.L_x_31:
[----:B------:R-:W-:Y:S05]  /*1e30*/  BSYNC B1 ;  /* 0x0000000000017941 */ /* 0x000fea0003800000 */
.L_x_30:
[----:B-----5:R-:W-:Y:S01]  /*1e40*/  IMAD.U32 R20, R15, 0x10000, RZ ;  /* 0x000100000f147824 */ /* 0x020fe200078e00ff */
[----:B------:R-:W-:Y:S01]  /*1e50*/  ISETP.GT.AND P2, PT, R0, 0x8, P2 ;  /* 0x000000080000780c */ /* 0x000fe20001744270 */
[----:B------:R-:W-:Y:S01]  /*1e60*/  IMAD.WIDE.U32 R156, R167, R164, R156 ;  /* 0x000000a4a79c7225 */ /* 0x000fe200078e009c */
[----:B------:R-:W-:-:S03]  /*1e70*/  PRMT R152, R15, 0x7610, R152 ;  /* 0x000076100f987816 */ /* 0x000fc60000000098 */
[----:B------:R-:W-:Y:S01]  /*1e80*/  FMUL R20, R20, R155 ;  /* 0x0000009b14147220 */ /* 0x000fe20000400000 */
[----:B------:R-:W-:Y:S01]  /*1e90*/  IMAD.IADD R161, R161, 0x1, R157 ;  /* 0x00000001a1a17824 */ /* 0x000fe200078e029d */
[----:B------:R-:W-:Y:S02]  /*1ea0*/  IADD3 R162, P1, R162, R156, RZ ;  /* 0x0000009ca2a27210 */ /* 0x000fe40007f3e0ff */
[----:B------:R-:W-:-:S03]  /*1eb0*/  FFMA R25, R25, R154, R20 ;  /* 0x0000009a19197223 */ /* 0x000fc60000000014 */
[----:B------:R-:W-:Y:S02]  /*1ec0*/  IMAD.X R21, R161, 0x1, R21, P1 ;  /* 0x00000001a1157824 */ /* 0x000fe400008e0615 */
[----:B------:R-:W-:Y:S02]  /*1ed0*/  F2FP.BF16.F32.PACK_AB R25, RZ, R25 ;  /* 0x00000019ff19723e */ /* 0x000fe400000010ff */
[C---:B------:R-:W-:Y:S02]  /*1ee0*/  LEA R20, P1, R162.reuse, R12, 0x1 ;  /* 0x0000000ca2147211 */ /* 0x040fe400078208ff */
[----:B------:R-:W-:Y:S02]  /*1ef0*/  PRMT R157, R25, 0x7610, R157 ;  /* 0x00007610199d7816 */ /* 0x000fe4000000009d */
[----:B------:R-:W-:-:S03]  /*1f00*/  LEA.HI.X R21, R162, R13, R21, 0x1, P1 ;  /* 0x0000000da2157211 */ /* 0x000fc600008f0c15 */
[----:B------:R2:W-:Y:S04]  /*1f10*/  @P3 STG.E.U16 desc[UR36][R4.64+0x2], R157 ;  /* 0x0000029d04003986 */ /* 0x0005e8000c101524 */
[----:B------:R-:W0:Y:S01]  /*1f20*/  @P2 LDG.E.LTC128B.U16 R152, desc[UR36][R20.64] ;  /* 0x0000002414982981 */ /* 0x000e22000c1e1520 */
[----:B------:R-:W-:Y:S01]  /*1f30*/  IADD3 R8, P1, R8, R156, RZ ;  /* 0x0000009c08087210 */ /* 0x000fe20007f3e0ff */
[----:B------:R-:W-:Y:S01]  /*1f40*/  BSSY B1, `(.L_x_32) ;  /* 0x0000011000017945 */ /* 0x000fe20003800000 */
[----:B------:R-:W-:Y:S02]  /*1f50*/  SHF.L.U64.HI R11, R10, 0x4, R11 ;  /* 0x000000040a0b7819 */ /* 0x000fe4000001020b */
[----:B------:R-:W-:Y:S01]  /*1f60*/  ISETP.GT.AND P0, PT, R0, 0x8, P0 ;  /* 0x000000080000780c */ /* 0x000fe20000704270 */
[----:B------:R-:W-:Y:S01]  /*1f70*/  IMAD.X R9, R9, 0x1, R161, P1 ;  /* 0x0000000109097824 */ /* 0x000fe200008e06a1 */
[----:B------:R-:W-:Y:S01]  /*1f80*/  LEA R10, P1, R10, R4, 0x4 ;  /* 0x000000040a0a7211 */ /* 0x000fe200078220ff */
[----:B------:R-:W-:-:S04]  /*1f90*/  IMAD.WIDE.U32 R14, R23, R14, R8 ;  /* 0x0000000e170e7225 */ /* 0x000fc800078e0008 */
[----:B------:R-:W-:Y:S01]  /*1fa0*/  IMAD.X R11, R11, 0x1, R5, P1 ;  /* 0x000000010b0b7824 */ /* 0x000fe200008e0605 */
[----:B------:R-:W-:Y:S01]  /*1fb0*/  LEA R8, P3, R14, R12, 0x1 ;  /* 0x0000000c0e087211 */ /* 0x000fe200078608ff */
[----:B------:R-:W-:-:S05]  /*1fc0*/  IMAD.IADD R9, R159, 0x1, R15 ;  /* 0x000000019f097824 */ /* 0x000fca00078e020f */
[----:B------:R-:W-:Y:S01]  /*1fd0*/  LEA.HI.X R9, R14, R13, R9, 0x1, P3 ;  /* 0x0000000d0e097211 */ /* 0x000fe200018f0c09 */
[----:B0-----:R-:W-:-:S04]  /*1fe0*/  IMAD.U32 R24, R152, 0x10000, RZ ;  /* 0x0001000098187824 */ /* 0x001fc800078e00ff */
[----:B------:R-:W-:-:S04]  /*1ff0*/  FMUL R25, R24, R155 ;  /* 0x0000009b18197220 */ /* 0x000fc80000400000 */
[----:B------:R-:W-:-:S05]  /*2000*/  FFMA R25, R26, R154, R25 ;  /* 0x0000009a1a197223 */ /* 0x000fca0000000019 */
[----:B------:R-:W-:-:S05]  /*2010*/  F2FP.BF16.F32.PACK_AB R25, RZ, R25 ;  /* 0x00000019ff19723e */ /* 0x000fca00000010ff */
[----:B------:R2:W-:Y:S01]  /*2020*/  @P2 STG.E.U16 desc[UR36][R10.64], R25 ;  /* 0x000000190a002986 */ /* 0x0005e2000c101524 */
[----:B------:R-:W-:Y:S05]  /*2030*/  @!P0 BRA `(.L_x_33) ;  /* 0x0000000000048947 */ /* 0x000fea0003800000 */
[----:B------:R0:W5:Y:S02]  /*2040*/  LDG.E.LTC128B.U16 R152, desc[UR36][R8.64+0x2] ;  /* 0x0000022408987981 */ /* 0x000164000c1e1520 */
.L_x_33:
[----:B------:R-:W-:Y:S05]  /*2050*/  BSYNC B1 ;  /* 0x0000000000017941 */ /* 0x000fea0003800000 */
.L_x_32:
[----:B-----5:R-:W-:Y:S01]  /*2060*/  IMAD.U32 R12, R152, 0x10000, RZ ;  /* 0x00010000980c7824 */ /* 0x020fe200078e00ff */
[----:B------:R-:W-:Y:S01]  /*2070*/  ISETP.GT.AND P1, PT, R3, 0x8, PT ;  /* 0x000000080300780c */ /* 0x000fe20003f24270 */
[----:B------:R-:W-:Y:S02]  /*2080*/  BSSY B1, `(.L_x_34) ;  /* 0x0000008000017945 */ /* 0x000fe40003800000 */
[----:B------:R-:W-:Y:S01]  /*2090*/  FMUL R12, R12, R155 ;  /* 0x0000009b0c0c7220 */ /* 0x000fe20000400000 */
[----:B------:R-:W-:-:S03]  /*20a0*/  ISETP.GT.AND P2, PT, R0, RZ, P1 ;  /* 0x000000ff0000720c */ /* 0x000fc60000f44270 */
[----:B------:R-:W-:-:S05]  /*20b0*/  FFMA R12, R27, R154, R12 ;  /* 0x0000009a1b0c7223 */ /* 0x000fca000000000c */
[----:B------:R-:W-:-:S05]  /*20c0*/  F2FP.BF16.F32.PACK_AB R12, RZ, R12 ;  /* 0x0000000cff0c723e */ /* 0x000fca00000010ff */
[----:B------:R3:W-:Y:S01]  /*20d0*/  @P0 STG.E.U16 desc[UR36][R10.64+0x2], R12 ;  /* 0x0000020c0a000986 */ /* 0x0007e2000c101524 */
[----:B------:R-:W-:Y:S05]  /*20e0*/  @!P2 BRA `(.L_x_35) ;  /* 0x000000000004a947 */ /* 0x000fea0003800000 */
[----:B------:R4:W5:Y:S02]  /*20f0*/  LDG.E.LTC128B.U16 R152, desc[UR36][R6.64+0x10] ;  /* 0x0000102406987981 */ /* 0x000964000c1e1520 */
.L_x_35:
[----:B------:R-:W-:Y:S05]  /*2100*/  BSYNC B1 ;  /* 0x0000000000017941 */ /* 0x000fea0003800000 */
.L_x_34:
[----:B---3-5:R-:W-:Y:S01]  /*2110*/  IMAD.U32 R12, R152, 0x10000, RZ ;  /* 0x00010000980c7824 */ /* 0x028fe200078e00ff */
        /* <DEDUP_REMOVED lines=9> */
.L_x_37:
[----:B------:R-:W-:Y:S05]  /*21b0*/  BSYNC B1 ;  /* 0x0000000000017941 */ /* 0x000fea0003800000 */
.L_x_36:
[----:B-----5:R-:W-:Y:S01]  /*21c0*/  IMAD.U32 R12, R152, 0x10000, RZ ;  /* 0x00010000980c7824 */ /* 0x020fe200078e00ff */
[----:B------:R-:W-:Y:S01]  /*21d0*/  ISETP.GT.AND P1, PT, R0, 0x8, P1 ;  /* 0x000000080000780c */ /* 0x000fe20000f24270 */
[----:B------:R-:W-:Y:S02]  /*21e0*/  BSSY B1, `(.L_x_38) ;  /* 0x0000007000017945 */ /* 0x000fe40003800000 */
[----:B------:R-:W-:-:S04]  /*21f0*/  FMUL R12, R12, R155 ;  /* 0x0000009b0c0c7220 */ /* 0x000fc80000400000 */
[----:B------:R-:W-:-:S05]  /*2200*/  FFMA R12, R29, R154, R12 ;  /* 0x0000009a1d0c7223 */ /* 0x000fca000000000c */
[----:B------:R-:W-:-:S05]  /*2210*/  F2FP.BF16.F32.PACK_AB R12, RZ, R12 ;  /* 0x0000000cff0c723e */ /* 0x000fca00000010ff */
[----:B------:R0:W-:Y:S01]  /*2220*/  @P3 STG.E.U16 desc[UR36][R4.64+0x12], R12 ;  /* 0x0000120c04003986 */ /* 0x0001e2000c101524 */
[----:B------:R-:W-:Y:S05]  /*2230*/  @!P1 BRA `(.L_x_39) ;  /* 0x0000000000049947 */ /* 0x000fea0003800000 */
[----:B------:R0:W5:Y:S02]  /*2240*/  LDG.E.LTC128B.U16 R152, desc[UR36][R8.64+0x10] ;  /* 0x0000102408987981 */ /* 0x000164000c1e1520 */
.L_x_39:
[----:B------:R-:W-:Y:S05]  /*2250*/  BSYNC B1 ;  /* 0x0000000000017941 */ /* 0x000fea0003800000 */
.L_x_38:
[----:B0----5:R-:W-:Y:S01]  /*2260*/  IMAD.U32 R12, R152, 0x10000, RZ ;  /* 0x00010000980c7824 */ /* 0x021fe200078e00ff */
[----:B------:R-:W-:Y:S01]  /*2270*/  ISETP.GT.AND P0, PT, R0, 0x8, P0 ;  /* 0x000000080000780c */ /* 0x000fe20000704270 */
[----:B------:R-:W-:Y:S02]  /*2280*/  BSSY B1, `(.L_x_40) ;  /* 0x0000007000017945 */ /* 0x000fe40003800000 */
[----:B---3--:R-:W-:-:S04]  /*2290*/  FMUL R13, R12, R155 ;  /* 0x0000009b0c0d7220 */ /* 0x008fc80000400000 */
[----:B------:R-:W-:-:S05]  /*22a0*/  FFMA R13, R30, R154, R13 ;  /* 0x0000009a1e0d7223 */ /* 0x000fca000000000d */
[----:B------:R-:W-:-:S05]  /*22b0*/  F2FP.BF16.F32.PACK_AB R13, RZ, R13 ;  /* 0x0000000dff0d723e */ /* 0x000fca00000010ff */
[----:B------:R0:W-:Y:S01]  /*22c0*/  @P1 STG.E.U16 desc[UR36][R10.64+0x10], R13 ;  /* 0x0000100d0a001986 */ /* 0x0001e2000c101524 */
[----:B------:R-:W-:Y:S05]  /*22d0*/  @!P0 BRA `(.L_x_41) ;  /* 0x0000000000048947 */ /* 0x000fea0003800000 */
[----:B------:R3:W5:Y:S02]  /*22e0*/  LDG.E.LTC128B.U16 R152, desc[UR36][R8.64+0x12] ;  /* 0x0000122408987981 */ /* 0x000764000c1e1520 */
.L_x_41:
[----:B------:R-:W-:Y:S05]  /*22f0*/  BSYNC B1 ;  /* 0x0000000000017941 */ /* 0x000fea0003800000 */
.L_x_40:
        /* <DEDUP_REMOVED lines=10> */
.L_x_43:
[----:B------:R-:W-:Y:S05]  /*23a0*/  BSYNC B1 ;  /* 0x0000000000017941 */ /* 0x000fea0003800000 */
.L_x_42:
[----:B0----5:R-:W-:Y:S01]  /*23b0*/  IMAD.U32 R12, R152, 0x10000, RZ ;  /* 0x00010000980c7824 */ /* 0x021fe200078e00ff */
        /* <DEDUP_REMOVED lines=9> */
.L_x_45:
[----:B------:R-:W-:Y:S05]  /*2450*/  BSYNC B1 ;  /* 0x0000000000017941 */ /* 0x000fea0003800000 */
.L_x_44:
        /* <DEDUP_REMOVED lines=9> */
.L_x_47:
[----:B------:R-:W-:Y:S05]  /*24f0*/  BSYNC B1 ;  /* 0x0000000000017941 */ /* 0x000fea0003800000 */
.L_x_46:
[----:B0----5:R-:W-:Y:S01]  /*2500*/  IMAD.U32 R12, R152, 0x10000, RZ ;  /* 0x00010000980c7824 */ /* 0x021fe200078e00ff */
        /* <DEDUP_REMOVED lines=8> */
.L_x_49:
[----:B------:R-:W-:Y:S05]  /*2590*/  BSYNC B1 ;  /* 0x0000000000017941 */ /* 0x000fea0003800000 */
.L_x_48:
        /* <DEDUP_REMOVED lines=10> */
.L_x_51:
[----:B------:R-:W-:Y:S05]  /*2640*/  BSYNC B1 ;  /* 0x0000000000017941 */ /* 0x000fea0003800000 */
.L_x_50:
        /* <DEDUP_REMOVED lines=10> */
.L_x_53:
[----:B------:R-:W-:Y:S05]  /*26f0*/  BSYNC B1 ;  /* 0x0000000000017941 */ /* 0x000fea0003800000 */
.L_x_52:
        /* <DEDUP_REMOVED lines=9> */
.L_x_55:
[----:B------:R-:W-:Y:S05]  /*2790*/  BSYNC B1 ;  /* 0x0000000000017941 */ /* 0x000fea0003800000 */
.L_x_54:
        /* <DEDUP_REMOVED lines=9> */
.L_x_57:
[----:B------:R-:W-:Y:S05]  /*2830*/  BSYNC B1 ;  /* 0x0000000000017941 */ /* 0x000fea0003800000 */
.L_x_56:
        /* <DEDUP_REMOVED lines=10> */
.L_x_59:
[----:B------:R-:W-:Y:S05]  /*28e0*/  BSYNC B1 ;  /* 0x0000000000017941 */ /* 0x000fea0003800000 */
.L_x_58:
        /* <DEDUP_REMOVED lines=10> */
.L_x_61:
[----:B------:R-:W-:Y:S05]  /*2990*/  BSYNC B1 ;  /* 0x0000000000017941 */ /* 0x000fea0003800000 */
.L_x_60:
        /* <DEDUP_REMOVED lines=9> */
.L_x_63:
[----:B------:R-:W-:Y:S05]  /*2a30*/  BSYNC B1 ;  /* 0x0000000000017941 */ /* 0x000fea0003800000 */
.L_x_62:
        /* <DEDUP_REMOVED lines=9> */
.L_x_65:
[----:B------:R-:W-:Y:S05]  /*2ad0*/  BSYNC B1 ;  /* 0x0000000000017941 */ /* 0x000fea0003800000 */
.L_x_64:
        /* <DEDUP_REMOVED lines=10> */
.L_x_67:
[----:B------:R-:W-:Y:S05]  /*2b80*/  BSYNC B1 ;  /* 0x0000000000017941 */ /* 0x000fea0003800000 */
.L_x_66:
        /* <DEDUP_REMOVED lines=10> */
.L_x_69:
[----:B------:R-:W-:Y:S05]  /*2c30*/  BSYNC B1 ;  /* 0x0000000000017941 */ /* 0x000fea0003800000 */
.L_x_68:
        /* <DEDUP_REMOVED lines=9> */
.L_x_71:
[----:B------:R-:W-:Y:S05]  /*2cd0*/  BSYNC B1 ;  /* 0x0000000000017941 */ /* 0x000fea0003800000 */
.L_x_70:
        /* <DEDUP_REMOVED lines=9> */
.L_x_73:
[----:B------:R-:W-:Y:S05]  /*2d70*/  BSYNC B1 ;  /* 0x0000000000017941 */ /* 0x000fea0003800000 */
.L_x_72:
        /* <DEDUP_REMOVED lines=10> */
.L_x_75:
[----:B------:R-:W-:Y:S05]  /*2e20*/  BSYNC B1 ;  /* 0x0000000000017941 */ /* 0x000fea0003800000 */
.L_x_74:
        /* <DEDUP_REMOVED lines=10> */
.L_x_77:
[----:B------:R-:W-:Y:S05]  /*2ed0*/  BSYNC B1 ;  /* 0x0000000000017941 */ /* 0x000fea0003800000 */
.L_x_76:
        /* <DEDUP_REMOVED lines=9> */
.L_x_79:
[----:B------:R-:W-:Y:S05]  /*2f70*/  BSYNC B1 ;  /* 0x0000000000017941 */ /* 0x000fea0003800000 */
.L_x_78:
        /* <DEDUP_REMOVED lines=9> */
.L_x_81:
[----:B------:R-:W-:Y:S05]  /*3010*/  BSYNC B1 ;  /* 0x0000000000017941 */ /* 0x000fea0003800000 */
.L_x_80:
        /* <DEDUP_REMOVED lines=10> */
.L_x_83:
[----:B------:R-:W-:Y:S05]  /*30c0*/  BSYNC B1 ;  /* 0x0000000000017941 */ /* 0x000fea0003800000 */
.L_x_82:
        /* <DEDUP_REMOVED lines=10> */
.L_x_85:
[----:B------:R-:W-:Y:S05]  /*3170*/  BSYNC B1 ;  /* 0x0000000000017941 */ /* 0x000fea0003800000 */
.L_x_84:
        /* <DEDUP_REMOVED lines=9> */
.L_x_87:
[----:B------:R-:W-:Y:S05]  /*3210*/  BSYNC B1 ;  /* 0x0000000000017941 */ /* 0x000fea0003800000 */
.L_x_86:
        /* <DEDUP_REMOVED lines=9> */
.L_x_89:
[----:B------:R-:W-:Y:S05]  /*32b0*/  BSYNC B1 ;  /* 0x0000000000017941 */ /* 0x000fea0003800000 */
.L_x_88:
        /* <DEDUP_REMOVED lines=10> */
.L_x_91:
[----:B------:R-:W-:Y:S05]  /*3360*/  BSYNC B1 ;  /* 0x0000000000017941 */ /* 0x000fea0003800000 */
.L_x_90:
        /* <DEDUP_REMOVED lines=10> */
.L_x_93:
[----:B------:R-:W-:Y:S05]  /*3410*/  BSYNC B1 ;  /* 0x0000000000017941 */ /* 0x000fea0003800000 */
.L_x_92:
        /* <DEDUP_REMOVED lines=9> */
.L_x_95:
[----:B------:R-:W-:Y:S05]  /*34b0*/  BSYNC B1 ;  /* 0x0000000000017941 */ /* 0x000fea0003800000 */
.L_x_94:
        /* <DEDUP_REMOVED lines=9> */
.L_x_97:
[----:B------:R-:W-:Y:S05]  /*3550*/  BSYNC B1 ;  /* 0x0000000000017941 */ /* 0x000fea0003800000 */
.L_x_96:
        /* <DEDUP_REMOVED lines=10> */
.L_x_99:
[----:B------:R-:W-:Y:S05]  /*3600*/  BSYNC B1 ;  /* 0x0000000000017941 */ /* 0x000fea0003800000 */
.L_x_98:
        /* <DEDUP_REMOVED lines=10> */
.L_x_101:
[----:B------:R-:W-:Y:S05]  /*36b0*/  BSYNC B1 ;  /* 0x0000000000017941 */ /* 0x000fea0003800000 */
.L_x_100:
        /* <DEDUP_REMOVED lines=9> */
.L_x_103:
[----:B------:R-:W-:Y:S05]  /*3750*/  BSYNC B1 ;  /* 0x0000000000017941 */ /* 0x000fea0003800000 */
.L_x_102:
        /* <DEDUP_REMOVED lines=9> */
.L_x_105:
[----:B------:R-:W-:Y:S05]  /*37f0*/  BSYNC B1 ;  /* 0x0000000000017941 */ /* 0x000fea0003800000 */
.L_x_104:
        /* <DEDUP_REMOVED lines=10> */
.L_x_107:
[----:B------:R-:W-:Y:S05]  /*38a0*/  BSYNC B1 ;  /* 0x0000000000017941 */ /* 0x000fea0003800000 */
.L_x_106:
        /* <DEDUP_REMOVED lines=10> */
.L_x_109:
[----:B------:R-:W-:Y:S05]  /*3950*/  BSYNC B1 ;  /* 0x0000000000017941 */ /* 0x000fea0003800000 */
.L_x_108:
        /* <DEDUP_REMOVED lines=9> */
.L_x_111:
[----:B------:R-:W-:Y:S05]  /*39f0*/  BSYNC B1 ;  /* 0x0000000000017941 */ /* 0x000fea0003800000 */
.L_x_110:
        /* <DEDUP_REMOVED lines=9> */
.L_x_113:
[----:B------:R-:W-:Y:S05]  /*3a90*/  BSYNC B1 ;  /* 0x0000000000017941 */ /* 0x000fea0003800000 */
.L_x_112:
        /* <DEDUP_REMOVED lines=10> */
.L_x_115:
[----:B------:R-:W-:Y:S05]  /*3b40*/  BSYNC B1 ;  /* 0x0000000000017941 */ /* 0x000fea0003800000 */
.L_x_114:
        /* <DEDUP_REMOVED lines=10> */
.L_x_117:
[----:B------:R-:W-:Y:S05]  /*3bf0*/  BSYNC B1 ;  /* 0x0000000000017941 */ /* 0x000fea0003800000 */
.L_x_116:
        /* <DEDUP_REMOVED lines=9> */
.L_x_119:
[----:B------:R-:W-:Y:S05]  /*3c90*/  BSYNC B1 ;  /* 0x0000000000017941 */ /* 0x000fea0003800000 */
.L_x_118:
        /* <DEDUP_REMOVED lines=9> */
.L_x_121:
[----:B------:R-:W-:Y:S05]  /*3d30*/  BSYNC B1 ;  /* 0x0000000000017941 */ /* 0x000fea0003800000 */
.L_x_120:
        /* <DEDUP_REMOVED lines=10> */
.L_x_123:
[----:B------:R-:W-:Y:S05]  /*3de0*/  BSYNC B1 ;  /* 0x0000000000017941 */ /* 0x000fea0003800000 */
.L_x_122:
        /* <DEDUP_REMOVED lines=10> */
.L_x_125:
[----:B------:R-:W-:Y:S05]  /*3e90*/  BSYNC B1 ;  /* 0x0000000000017941 */ /* 0x000fea0003800000 */
.L_x_124:
        /* <DEDUP_REMOVED lines=9> */
.L_x_127:
[----:B------:R-:W-:Y:S05]  /*3f30*/  BSYNC B1 ;  /* 0x0000000000017941 */ /* 0x000fea0003800000 */
.L_x_126:
        /* <DEDUP_REMOVED lines=9> */
.L_x_129:
[----:B------:R-:W-:Y:S05]  /*3fd0*/  BSYNC B1 ;  /* 0x0000000000017941 */ /* 0x000fea0003800000 */
.L_x_128:
        /* <DEDUP_REMOVED lines=10> */
.L_x_131:
[----:B------:R-:W-:Y:S05]  /*4080*/  BSYNC B1 ;  /* 0x0000000000017941 */ /* 0x000fea0003800000 */
.L_x_130:
        /* <DEDUP_REMOVED lines=10> */
.L_x_133:
[----:B------:R-:W-:Y:S05]  /*4130*/  BSYNC B1 ;  /* 0x0000000000017941 */ /* 0x000fea0003800000 */
.L_x_132:
        /* <DEDUP_REMOVED lines=9> */
.L_x_135:
[----:B------:R-:W-:Y:S05]  /*41d0*/  BSYNC B1 ;  /* 0x0000000000017941 */ /* 0x000fea0003800000 */
.L_x_134:
        /* <DEDUP_REMOVED lines=9> */
.L_x_137:
[----:B------:R-:W-:Y:S05]  /*4270*/  BSYNC B1 ;  /* 0x0000000000017941 */ /* 0x000fea0003800000 */
.L_x_136:
        /* <DEDUP_REMOVED lines=10> */
.L_x_139:
[----:B------:R-:W-:Y:S05]  /*4320*/  BSYNC B1 ;  /* 0x0000000000017941 */ /* 0x000fea0003800000 */
.L_x_138:
        /* <DEDUP_REMOVED lines=10> */
.L_x_141:
[----:B------:R-:W-:Y:S05]  /*43d0*/  BSYNC B1 ;  /* 0x0000000000017941 */ /* 0x000fea0003800000 */
.L_x_140:
        /* <DEDUP_REMOVED lines=9> */
.L_x_143:
[----:B------:R-:W-:Y:S05]  /*4470*/  BSYNC B1 ;  /* 0x0000000000017941 */ /* 0x000fea0003800000 */
.L_x_142:
        /* <DEDUP_REMOVED lines=9> */
.L_x_145:
[----:B------:R-:W-:Y:S05]  /*4510*/  BSYNC B1 ;  /* 0x0000000000017941 */ /* 0x000fea0003800000 */
.L_x_144:
        /* <DEDUP_REMOVED lines=10> */
.L_x_147:
[----:B------:R-:W-:Y:S05]  /*45c0*/  BSYNC B1 ;  /* 0x0000000000017941 */ /* 0x000fea0003800000 */
.L_x_146:
        /* <DEDUP_REMOVED lines=10> */
.L_x_149:
[----:B------:R-:W-:Y:S05]  /*4670*/  BSYNC B1 ;  /* 0x0000000000017941 */ /* 0x000fea0003800000 */
.L_x_148:
        /* <DEDUP_REMOVED lines=9> */
.L_x_151:
[----:B------:R-:W-:Y:S05]  /*4710*/  BSYNC B1 ;  /* 0x0000000000017941 */ /* 0x000fea0003800000 */
.L_x_150:
        /* <DEDUP_REMOVED lines=9> */
.L_x_153:
[----:B------:R-:W-:Y:S05]  /*47b0*/  BSYNC B1 ;  /* 0x0000000000017941 */ /* 0x000fea0003800000 */
.L_x_152:
        /* <DEDUP_REMOVED lines=10> */
.L_x_155:
[----:B------:R-:W-:Y:S05]  /*4860*/  BSYNC B1 ;  /* 0x0000000000017941 */ /* 0x000fea0003800000 */
.L_x_154:
        /* <DEDUP_REMOVED lines=10> */
.L_x_157:
[----:B------:R-:W-:Y:S05]  /*4910*/  BSYNC B1 ;  /* 0x0000000000017941 */ /* 0x000fea0003800000 */
.L_x_156:
        /* <DEDUP_REMOVED lines=9> */
.L_x_159:
[----:B------:R-:W-:Y:S05]  /*49b0*/  BSYNC B1 ;  /* 0x0000000000017941 */ /* 0x000fea0003800000 */
.L_x_158:
        /* <DEDUP_REMOVED lines=9> */
.L_x_161:
[----:B------:R-:W-:Y:S05]  /*4a50*/  BSYNC B1 ;  /* 0x0000000000017941 */ /* 0x000fea0003800000 */
.L_x_160:
        /* <DEDUP_REMOVED lines=10> */
.L_x_163:
[----:B------:R-:W-:Y:S05]  /*4b00*/  BSYNC B1 ;  /* 0x0000000000017941 */ /* 0x000fea0003800000 */
.L_x_162:
        /* <DEDUP_REMOVED lines=10> */
.L_x_165:
[----:B------:R-:W-:Y:S05]  /*4bb0*/  BSYNC B1 ;  /* 0x0000000000017941 */ /* 0x000fea0003800000 */
.L_x_164:
        /* <DEDUP_REMOVED lines=9> */
.L_x_167:
[----:B------:R-:W-:Y:S05]  /*4c50*/  BSYNC B1 ;  /* 0x0000000000017941 */ /* 0x000fea0003800000 */
.L_x_166:
        /* <DEDUP_REMOVED lines=9> */
.L_x_169:
[----:B------:R-:W-:Y:S05]  /*4cf0*/  BSYNC B1 ;  /* 0x0000000000017941 */ /* 0x000fea0003800000 */
.L_x_168:
        /* <DEDUP_REMOVED lines=10> */
.L_x_171:
[----:B------:R-:W-:Y:S05]  /*4da0*/  BSYNC B1 ;  /* 0x0000000000017941 */ /* 0x000fea0003800000 */
.L_x_170:
        /* <DEDUP_REMOVED lines=10> */
.L_x_173:
[----:B------:R-:W-:Y:S05]  /*4e50*/  BSYNC B1 ;  /* 0x0000000000017941 */ /* 0x000fea0003800000 */
.L_x_172:
        /* <DEDUP_REMOVED lines=9> */
.L_x_175:
[----:B------:R-:W-:Y:S05]  /*4ef0*/  BSYNC B1 ;  /* 0x0000000000017941 */ /* 0x000fea0003800000 */
.L_x_174:
        /* <DEDUP_REMOVED lines=9> */
.L_x_177:
[----:B------:R-:W-:Y:S05]  /*4f90*/  BSYNC B1 ;  /* 0x0000000000017941 */ /* 0x000fea0003800000 */
.L_x_176:
        /* <DEDUP_REMOVED lines=10> */
.L_x_179:
[----:B------:R-:W-:Y:S05]  /*5040*/  BSYNC B1 ;  /* 0x0000000000017941 */ /* 0x000fea0003800000 */
.L_x_178:
        /* <DEDUP_REMOVED lines=10> */
.L_x_181:
[----:B------:R-:W-:Y:S05]  /*50f0*/  BSYNC B1 ;  /* 0x0000000000017941 */ /* 0x000fea0003800000 */
.L_x_180:
        /* <DEDUP_REMOVED lines=9> */
.L_x_183:
[----:B------:R-:W-:Y:S05]  /*5190*/  BSYNC B1 ;  /* 0x0000000000017941 */ /* 0x000fea0003800000 */
.L_x_182:
        /* <DEDUP_REMOVED lines=9> */
.L_x_185:
[----:B------:R-:W-:Y:S05]  /*5230*/  BSYNC B1 ;  /* 0x0000000000017941 */ /* 0x000fea0003800000 */
.L_x_184:
        /* <DEDUP_REMOVED lines=10> */
.L_x_187:
[----:B------:R-:W-:Y:S05]  /*52e0*/  BSYNC B1 ;  /* 0x0000000000017941 */ /* 0x000fea0003800000 */
.L_x_186:
        /* <DEDUP_REMOVED lines=10> */
.L_x_189:
[----:B------:R-:W-:Y:S05]  /*5390*/  BSYNC B1 ;  /* 0x0000000000017941 */ /* 0x000fea0003800000 */
.L_x_188:
        /* <DEDUP_REMOVED lines=9> */
.L_x_191:
[----:B------:R-:W-:Y:S05]  /*5430*/  BSYNC B1 ;  /* 0x0000000000017941 */ /* 0x000fea0003800000 */
.L_x_190:
        /* <DEDUP_REMOVED lines=9> */
.L_x_193:
[----:B------:R-:W-:Y:S05]  /*54d0*/  BSYNC B1 ;  /* 0x0000000000017941 */ /* 0x000fea0003800000 */
.L_x_192:
        /* <DEDUP_REMOVED lines=10> */
.L_x_195:
[----:B------:R-:W-:Y:S05]  /*5580*/  BSYNC B1 ;  /* 0x0000000000017941 */ /* 0x000fea0003800000 */
.L_x_194:
        /* <DEDUP_REMOVED lines=10> */
.L_x_197:
[----:B------:R-:W-:Y:S05]  /*5630*/  BSYNC B1 ;  /* 0x0000000000017941 */ /* 0x000fea0003800000 */
.L_x_196:
        /* <DEDUP_REMOVED lines=9> */
.L_x_199:
[----:B------:R-:W-:Y:S05]  /*56d0*/  BSYNC B1 ;  /* 0x0000000000017941 */ /* 0x000fea0003800000 */
.L_x_198:
        /* <DEDUP_REMOVED lines=9> */
.L_x_201:
[----:B------:R-:W-:Y:S05]  /*5770*/  BSYNC B1 ;  /* 0x0000000000017941 */ /* 0x000fea0003800000 */
.L_x_200:
        /* <DEDUP_REMOVED lines=10> */
.L_x_203:
[----:B------:R-:W-:Y:S05]  /*5820*/  BSYNC B1 ;  /* 0x0000000000017941 */ /* 0x000fea0003800000 */
.L_x_202:
        /* <DEDUP_REMOVED lines=10> */
.L_x_205:
[----:B------:R-:W-:Y:S05]  /*58d0*/  BSYNC B1 ;  /* 0x0000000000017941 */ /* 0x000fea0003800000 */
.L_x_204:
        /* <DEDUP_REMOVED lines=9> */
.L_x_207:
[----:B------:R-:W-:Y:S05]  /*5970*/  BSYNC B1 ;  /* 0x0000000000017941 */ /* 0x000fea0003800000 */
.L_x_206:
        /* <DEDUP_REMOVED lines=9> */
.L_x_209:
[----:B------:R-:W-:Y:S05]  /*5a10*/  BSYNC B1 ;  /* 0x0000000000017941 */ /* 0x000fea0003800000 */
.L_x_208:
        /* <DEDUP_REMOVED lines=10> */
.L_x_211:
[----:B------:R-:W-:Y:S05]  /*5ac0*/  BSYNC B1 ;  /* 0x0000000000017941 */ /* 0x000fea0003800000 */
.L_x_210:
        /* <DEDUP_REMOVED lines=10> */
.L_x_213:
[----:B------:R-:W-:Y:S05]  /*5b70*/  BSYNC B1 ;  /* 0x0000000000017941 */ /* 0x000fea0003800000 */
.L_x_212:
        /* <DEDUP_REMOVED lines=9> */
.L_x_215:
[----:B------:R-:W-:Y:S05]  /*5c10*/  BSYNC B1 ;  /* 0x0000000000017941 */ /* 0x000fea0003800000 */
.L_x_214:
        /* <DEDUP_REMOVED lines=9> */
.L_x_217:
[----:B------:R-:W-:Y:S05]  /*5cb0*/  BSYNC B1 ;  /* 0x0000000000017941 */ /* 0x000fea0003800000 */
.L_x_216:
        /* <DEDUP_REMOVED lines=10> */
.L_x_219:
[----:B------:R-:W-:Y:S05]  /*5d60*/  BSYNC B1 ;  /* 0x0000000000017941 */ /* 0x000fea0003800000 */
.L_x_218:
        /* <DEDUP_REMOVED lines=10> */
.L_x_221:
[----:B------:R-:W-:Y:S05]  /*5e10*/  BSYNC B1 ;  /* 0x0000000000017941 */ /* 0x000fea0003800000 */
.L_x_220:
        /* <DEDUP_REMOVED lines=9> */
.L_x_223:
[----:B------:R-:W-:Y:S05]  /*5eb0*/  BSYNC B1 ;  /* 0x0000000000017941 */ /* 0x000fea0003800000 */
.L_x_222:
        /* <DEDUP_REMOVED lines=9> */
.L_x_225:
[----:B------:R-:W-:Y:S05]  /*5f50*/  BSYNC B1 ;  /* 0x0000000000017941 */ /* 0x000fea0003800000 */
.L_x_224:
        /* <DEDUP_REMOVED lines=10> */
.L_x_227:
[----:B------:R-:W-:Y:S05]  /*6000*/  BSYNC B1 ;  /* 0x0000000000017941 */ /* 0x000fea0003800000 */
.L_x_226:
        /* <DEDUP_REMOVED lines=10> */
.L_x_229:
[----:B------:R-:W-:Y:S05]  /*60b0*/  BSYNC B1 ;  /* 0x0000000000017941 */ /* 0x000fea0003800000 */
.L_x_228:
        /* <DEDUP_REMOVED lines=9> */
.L_x_231:
[----:B------:R-:W-:Y:S05]  /*6150*/  BSYNC B1 ;  /* 0x0000000000017941 */ /* 0x000fea0003800000 */
.L_x_230:
        /* <DEDUP_REMOVED lines=9> */
.L_x_233:
[----:B------:R-:W-:Y:S05]  /*61f0*/  BSYNC B1 ;  /* 0x0000000000017941 */ /* 0x000fea0003800000 */
.L_x_232:
        /* <DEDUP_REMOVED lines=10> */
.L_x_235:
[----:B------:R-:W-:Y:S05]  /*62a0*/  BSYNC B1 ;  /* 0x0000000000017941 */ /* 0x000fea0003800000 */
.L_x_234:
        /* <DEDUP_REMOVED lines=10> */
.L_x_237:
[----:B------:R-:W-:Y:S05]  /*6350*/  BSYNC B1 ;  /* 0x0000000000017941 */ /* 0x000fea0003800000 */
.L_x_236:
        /* <DEDUP_REMOVED lines=9> */
.L_x_239:
[----:B------:R-:W-:Y:S05]  /*63f0*/  BSYNC B1 ;  /* 0x0000000000017941 */ /* 0x000fea0003800000 */
.L_x_238:
        /* <DEDUP_REMOVED lines=9> */
.L_x_241:
[----:B------:R-:W-:Y:S05]  /*6490*/  BSYNC B1 ;  /* 0x0000000000017941 */ /* 0x000fea0003800000 */
.L_x_240:
        /* <DEDUP_REMOVED lines=10> */
.L_x_243:
[----:B------:R-:W-:Y:S05]  /*6540*/  BSYNC B1 ;  /* 0x0000000000017941 */ /* 0x000fea0003800000 */
.L_x_242:
        /* <DEDUP_REMOVED lines=10> */
.L_x_245:
[----:B------:R-:W-:Y:S05]  /*65f0*/  BSYNC B1 ;  /* 0x0000000000017941 */ /* 0x000fea0003800000 */
.L_x_244:
        /* <DEDUP_REMOVED lines=9> */
.L_x_247:
[----:B------:R-:W-:Y:S05]  /*6690*/  BSYNC B1 ;  /* 0x0000000000017941 */ /* 0x000fea0003800000 */
.L_x_246:
        /* <DEDUP_REMOVED lines=9> */
.L_x_249:
[----:B------:R-:W-:Y:S05]  /*6730*/  BSYNC B1 ;  /* 0x0000000000017941 */ /* 0x000fea0003800000 */
.L_x_248:
        /* <DEDUP_REMOVED lines=10> */
.L_x_251:
[----:B------:R-:W-:Y:S05]  /*67e0*/  BSYNC B1 ;  /* 0x0000000000017941 */ /* 0x000fea0003800000 */
.L_x_250:
        /* <DEDUP_REMOVED lines=10> */
.L_x_253:
[----:B------:R-:W-:Y:S05]  /*6890*/  BSYNC B1 ;  /* 0x0000000000017941 */ /* 0x000fea0003800000 */
.L_x_252:
        /* <DEDUP_REMOVED lines=9> */
.L_x_255:
[----:B------:R-:W-:Y:S05]  /*6930*/  BSYNC B1 ;  /* 0x0000000000017941 */ /* 0x000fea0003800000 */
.L_x_254:
        /* <DEDUP_REMOVED lines=9> */
.L_x_257:
[----:B------:R-:W-:Y:S05]  /*69d0*/  BSYNC B1 ;  /* 0x0000000000017941 */ /* 0x000fea0003800000 */
.L_x_256:
        /* <DEDUP_REMOVED lines=10> */
.L_x_259:
[----:B------:R-:W-:Y:S05]  /*6a80*/  BSYNC B1 ;  /* 0x0000000000017941 */ /* 0x000fea0003800000 */
.L_x_258:
        /* <DEDUP_REMOVED lines=10> */
.L_x_261:
[----:B------:R-:W-:Y:S05]  /*6b30*/  BSYNC B1 ;  /* 0x0000000000017941 */ /* 0x000fea0003800000 */
.L_x_260:
        /* <DEDUP_REMOVED lines=9> */
.L_x_263:
[----:B------:R-:W-:Y:S05]  /*6bd0*/  BSYNC B1 ;  /* 0x0000000000017941 */ /* 0x000fea0003800000 */
.L_x_262:
        /* <DEDUP_REMOVED lines=9> */
.L_x_265:
[----:B------:R-:W-:Y:S05]  /*6c70*/  BSYNC B1 ;  /* 0x0000000000017941 */ /* 0x000fea0003800000 */
.L_x_264:
        /* <DEDUP_REMOVED lines=10> */
.L_x_267:
[----:B------:R-:W-:Y:S05]  /*6d20*/  BSYNC B1 ;  /* 0x0000000000017941 */ /* 0x000fea0003800000 */
.L_x_266:
        /* <DEDUP_REMOVED lines=10> */
.L_x_269:
[----:B------:R-:W-:Y:S05]  /*6dd0*/  BSYNC B1 ;  /* 0x0000000000017941 */ /* 0x000fea0003800000 */
.L_x_268:
        /* <DEDUP_REMOVED lines=9> */
.L_x_271:
[----:B------:R-:W-:Y:S05]  /*6e70*/  BSYNC B1 ;  /* 0x0000000000017941 */ /* 0x000fea0003800000 */
.L_x_270:
        /* <DEDUP_REMOVED lines=9> */
.L_x_273:
[----:B------:R-:W-:Y:S05]  /*6f10*/  BSYNC B1 ;  /* 0x0000000000017941 */ /* 0x000fea0003800000 */
.L_x_272:
        /* <DEDUP_REMOVED lines=10> */
.L_x_275:
[----:B------:R-:W-:Y:S05]  /*6fc0*/  BSYNC B1 ;  /* 0x0000000000017941 */ /* 0x000fea0003800000 */
.L_x_274:
        /* <DEDUP_REMOVED lines=10> */
.L_x_277:
[----:B------:R-:W-:Y:S05]  /*7070*/  BSYNC B1 ;  /* 0x0000000000017941 */ /* 0x000fea0003800000 */
.L_x_276:
[----:B01--45:R-:W-:Y:S01]  /*7080*/  IMAD.U32 R6, R152, 0x10000, RZ ;  /* 0x0001000098067824 */ /* 0x033fe200078e00ff */
        /* <DEDUP_REMOVED lines=8> */
.L_x_279:
[----:B------:R-:W-:Y:S05]  /*7110*/  BSYNC B1 ;  /* 0x0000000000017941 */ /* 0x000fea0003800000 */
.L_x_278:
[----:B0-2--5:R-:W-:Y:S01]  /*7120*/  IMAD.U32 R4, R152, 0x10000, RZ ;  /* 0x0001000098047824 */ /* 0x025fe200078e00ff */
[----:B------:R-:W-:Y:S01]  /*7130*/  ISETP.GT.AND P0, PT, R0, 0x8, P0 ;  /* 0x000000080000780c */ /* 0x000fe20000704270 */
[----:B------:R-:W-:Y:S01]  /*7140*/  @P1 IMAD.MOV.U32 R5, RZ, RZ, R11 ;  /* 0x000000ffff051224 */ /* 0x000fe200078e000b */
[----:B------:R-:W-:Y:S01]  /*7150*/  BSSY B1, `(.L_x_280) ;  /* 0x0000008000017945 */ /* 0x000fe20003800000 */
[----:B------:R-:W-:Y:S01]  /*7160*/  FMUL R3, R4, R155 ;  /* 0x0000009b04037220 */ /* 0x000fe20000400000 */
[----:B------:R-:W-:-:S03]  /*7170*/  @P1 IMAD.MOV.U32 R4, RZ, RZ, R10 ;  /* 0x000000ffff041224 */ /* 0x000fc600078e000a */
[----:B------:R-:W-:-:S05]  /*7180*/  FFMA R3, R150, R154, R3 ;  /* 0x0000009a96037223 */ /* 0x000fca0000000003 */
[----:B------:R-:W-:-:S05]  /*7190*/  F2FP.BF16.F32.PACK_AB R3, RZ, R3 ;  /* 0x00000003ff03723e */ /* 0x000fca00000010ff */
[----:B------:R0:W-:Y:S01]  /*71a0*/  @P1 STG.E.U16 desc[UR36][R4.64+0x1f0], R3 ;  /* 0x0001f00304001986 */ /* 0x0001e2000c101524 */
[----:B------:R-:W-:Y:S05]  /*71b0*/  @!P0 BRA `(.L_x_281) ;  /* 0x0000000000048947 */ /* 0x000fea0003800000 */
[----:B------:R2:W5:Y:S02]  /*71c0*/  LDG.E.LTC128B.U16 R152, desc[UR36][R8.64+0x1f2] ;  /* 0x0001f22408987981 */ /* 0x000564000c1e1520 */
.L_x_281:
[----:B------:R-:W-:Y:S05]  /*71d0*/  BSYNC B1 ;  /* 0x0000000000017941 */ /* 0x000fea0003800000 */
.L_x_280:
[----:B------:R-:W-:Y:S05]  /*71e0*/  @!P0 BRA `(.L_x_282) ;  /* 0x0000002400308947 */ /* 0x000fea0003800000 */
[----:B-----5:R-:W-:-:S04]  /*71f0*/  IMAD.U32 R152, R152, 0x10000, RZ ;  /* 0x0001000098987824 */ /* 0x020fc800078e00ff */
[----:B------:R-:W-:-:S04]  /*7200*/  FMUL R152, R152, R155 ;  /* 0x0000009b98987220 */ /* 0x000fc80000400000 */
[----:B------:R-:W-:-:S05]  /*7210*/  FFMA R152, R151, R154, R152 ;  /* 0x0000009a97987223 */ /* 0x000fca0000000098 */
[----:B------:R-:W-:-:S05]  /*7220*/  F2FP.BF16.F32.PACK_AB R152, RZ, R152 ;  /* 0x00000098ff98723e */ /* 0x000fca00000010ff */
[----:B------:R4:W-:Y:S01]  /*7230*/  STG.E.U16 desc[UR36][R10.64+0x1f2], R152 ;  /* 0x0001f2980a007986 */ /* 0x0009e2000c101524 */
[----:B------:R-:W-:Y:S05]  /*7240*/  BRA `(.L_x_282) ;  /* 0x0000002400187947 */ /* 0x000fea0003800000 */
.L_x_29:
[----:B------:R-:W-:Y:S01]  /*7250*/  ISETP.GT.AND P0, PT, R3, 0x1, PT ;  /* 0x000000010300780c */ /* 0x000fe20003f04270 */
[----:B------:R-:W-:Y:S01]  /*7260*/  ULDC.64 UR4, c[0x0][0x5c0] ;  /* 0x0001700000047ab9 */ /* 0x000fe20000000a00 */
[-C--:B------:R-:W-:Y:S01]  /*7270*/  FMUL R24, R24, R154.reuse ;  /* 0x0000009a18187220 */ /* 0x080fe20000400000 */
[-C--:B------:R-:W-:Y:S01]  /*7280*/  FMUL R25, R25, R154.reuse ;  /* 0x0000009a19197220 */ /* 0x080fe20000400000 */
[----:B------:R-:W-:Y:S01]  /*7290*/  ISETP.GT.AND P3, PT, R0, RZ, P0 ;  /* 0x000000ff0000720c */ /* 0x000fe20000764270 */
[-C--:B------:R-:W-:Y:S01]  /*72a0*/  FMUL R26, R26, R154.reuse ;  /* 0x0000009a1a1a7220 */ /* 0x080fe20000400000 */
[----:B------:R-:W-:Y:S01]  /*72b0*/  LEA R4, P4, R160, UR4, 0x1 ;  /* 0x00000004a0047c11 */ /* 0x000fe2000f8808ff */
[----:B------:R-:W-:Y:S01]  /*72c0*/  FMUL R27, R27, R154 ;  /* 0x0000009a1b1b7220 */ /* 0x000fe20000400000 */
[----:B------:R-:W-:Y:S01]  /*72d0*/  F2FP.BF16.F32.PACK_AB R24, RZ, R24 ;  /* 0x00000018ff18723e */ /* 0x000fe200000010ff */
[-C--:B------:R-:W-:Y:S01]  /*72e0*/  FMUL R28, R28, R154.reuse ;  /* 0x0000009a1c1c7220 */ /* 0x080fe20000400000 */
[----:B------:R-:W-:Y:S01]  /*72f0*/  LEA.HI.X R5, R160, UR5, R169, 0x1, P4 ;  /* 0x00000005a0057c11 */ /* 0x000fe2000a0f0ca9 */
[-C--:B------:R-:W-:Y:S01]  /*7300*/  FMUL R29, R29, R154.reuse ;  /* 0x0000009a1d1d7220 */ /* 0x080fe20000400000 */
[----:B------:R-:W-:Y:S01]  /*7310*/  F2FP.BF16.F32.PACK_AB R25, RZ, R25 ;  /* 0x00000019ff19723e */ /* 0x000fe200000010ff */
[-C--:B------:R-:W-:Y:S01]  /*7320*/  FMUL R30, R30, R154.reuse ;  /* 0x0000009a1e1e7220 */ /* 0x080fe20000400000 */
[----:B------:R-:W-:Y:S01]  /*7330*/  SHF.L.U64.HI R11, R10, 0x4, R11 ;  /* 0x000000040a0b7819 */ /* 0x000fe2000001020b */
[----:B------:R-:W-:Y:S01]  /*7340*/  @P1 STG.E.U16 desc[UR36][R4.64], R24 ;  /* 0x0000001804001986 */ /* 0x000fe2000c101524 */
[----:B------:R-:W-:Y:S01]  /*7350*/  ISETP.GT.AND P1, PT, R3, 0x8, PT ;  /* 0x000000080300780c */ /* 0x000fe20003f24270 */
[----:B------:R-:W-:Y:S01]  /*7360*/  FMUL R31, R31, R154 ;  /* 0x0000009a1f1f7220 */ /* 0x000fe20000400000 */
[----:B------:R-:W-:Y:S01]  /*7370*/  ISETP.GT.AND P4, PT, R0, 0x8, P0 ;  /* 0x000000080000780c */ /* 0x000fe20000784270 */
[----:B------:R-:W-:Y:S01]  /*7380*/  @P3 STG.E.U16 desc[UR36][R4.64+0x2], R25 ;  /* 0x0000021904003986 */ /* 0x000fe2000c101524 */
[----:B------:R-:W-:Y:S01]  /*7390*/  LEA R6, P3, R10, R4, 0x4 ;  /* 0x000000040a067211 */ /* 0x000fe200078620ff */
[-C--:B------:R-:W-:Y:S01]  /*73a0*/  FMUL R32, R32, R154.reuse ;  /* 0x0000009a20207220 */ /* 0x080fe20000400000 */
[C---:B------:R-:W-:Y:S01]  /*73b0*/  ISETP.GT.AND P2, PT, R0.reuse, 0x8, P2 ;  /* 0x000000080000780c */ /* 0x040fe20001744270 */
[-C--:B------:R-:W-:Y:S01]  /*73c0*/  FMUL R33, R33, R154.reuse ;  /* 0x0000009a21217220 */ /* 0x080fe20000400000 */
[----:B------:R-:W-:Y:S01]  /*73d0*/  ISETP.GT.AND P0, PT, R3, 0x9, PT ;  /* 0x000000090300780c */ /* 0x000fe20003f04270 */
[----:B------:R-:W-:Y:S01]  /*73e0*/  IMAD.X R7, R11, 0x1, R5, P3 ;  /* 0x000000010b077824 */ /* 0x000fe200018e0605 */
[----:B------:R-:W-:Y:S01]  /*73f0*/  ISETP.GT.AND P5, PT, R0, RZ, P1 ;  /* 0x000000ff0000720c */ /* 0x000fe20000fa4270 */
[-C--:B------:R-:W-:Y:S01]  /*7400*/  FMUL R34, R34, R154.reuse ;  /* 0x0000009a22227220 */ /* 0x080fe20000400000 */
[----:B------:R-:W-:Y:S01]  /*7410*/  ISETP.GT.AND P3, PT, R0, RZ, P0 ;  /* 0x000000ff0000720c */ /* 0x000fe20000764270 */
[----:B------:R-:W-:Y:S01]  /*7420*/  FMUL R35, R35, R154 ;  /* 0x0000009a23237220 */ /* 0x000fe20000400000 */
[----:B------:R-:W-:Y:S01]  /*7430*/  F2FP.BF16.F32.PACK_AB R26, RZ, R26 ;  /* 0x0000001aff1a723e */ /* 0x000fe200000010ff */
[-C--:B------:R-:W-:Y:S01]  /*7440*/  FMUL R36, R36, R154.reuse ;  /* 0x0000009a24247220 */ /* 0x080fe20000400000 */
[----:B------:R-:W-:Y:S01]  /*7450*/  F2FP.BF16.F32.PACK_AB R27, RZ, R27 ;  /* 0x0000001bff1b723e */ /* 0x000fe200000010ff */
[----:B------:R-:W-:Y:S01]  /*7460*/  FMUL R37, R37, R154 ;  /* 0x0000009a25257220 */ /* 0x000fe20000400000 */
[----:B------:R-:W-:Y:S01]  /*7470*/  F2FP.BF16.F32.PACK_AB R28, RZ, R28 ;  /* 0x0000001cff1c723e */ /* 0x000fe200000010ff */
[----:B------:R-:W-:Y:S01]  /*7480*/  @P2 STG.E.U16 desc[UR36][R6.64], R26 ;  /* 0x0000001a06002986 */ /* 0x000fe2000c101524 */
[----:B------:R-:W-:Y:S01]  /*7490*/  F2FP.BF16.F32.PACK_AB R29, RZ, R29 ;  /* 0x0000001dff1d723e */ /* 0x000fe200000010ff */
[-C--:B------:R-:W-:Y:S01]  /*74a0*/  FMUL R38, R38, R154.reuse ;  /* 0x0000009a26267220 */ /* 0x080fe20000400000 */
[C---:B------:R-:W-:Y:S01]  /*74b0*/  ISETP.GT.AND P2, PT, R0.reuse, 0x8, P1 ;  /* 0x000000080000780c */ /* 0x040fe20000f44270 */
[----:B------:R-:W-:Y:S01]  /*74c0*/  @P4 STG.E.U16 desc[UR36][R6.64+0x2], R27 ;  /* 0x0000021b06004986 */ /* 0x000fe2000c101524 */
[----:B------:R-:W-:Y:S01]  /*74d0*/  ISETP.GT.AND P1, PT, R3, 0x10, PT ;  /* 0x000000100300780c */ /* 0x000fe20003f24270 */
[----:B------:R-:W-:Y:S01]  /*74e0*/  FMUL R39, R39, R154 ;  /* 0x0000009a27277220 */ /* 0x000fe20000400000 */
[----:B------:R-:W-:Y:S01]  /*74f0*/  F2FP.BF16.F32.PACK_AB R30, RZ, R30 ;  /* 0x0000001eff1e723e */ /* 0x000fe200000010ff */
[----:B------:R-:W-:Y:S01]  /*7500*/  @P5 STG.E.U16 desc[UR36][R4.64+0x10], R28 ;  /* 0x0000101c04005986 */ /* 0x000fe2000c101524 */
[----:B------:R-:W-:Y:S01]  /*7510*/  ISETP.GT.AND P4, PT, R0, RZ, P1 ;  /* 0x000000ff0000720c */ /* 0x000fe20000f84270 */
[-C--:B------:R-:W-:Y:S01]  /*7520*/  FMUL R40, R40, R154.reuse ;  /* 0x0000009a28287220 */ /* 0x080fe20000400000 */
[----:B------:R-:W-:Y:S01]  /*7530*/  F2FP.BF16.F32.PACK_AB R31, RZ, R31 ;  /* 0x0000001fff1f723e */ /* 0x000fe200000010ff */
[----:B------:R-:W-:Y:S01]  /*7540*/  @P3 STG.E.U16 desc[UR36][R4.64+0x12], R29 ;  /* 0x0000121d04003986 */ /* 0x000fe2000c101524 */
[----:B------:R-:W-:Y:S01]  /*7550*/  ISETP.GT.AND P3, PT, R0, 0x8, P0 ;  /* 0x000000080000780c */ /* 0x000fe20000764270 */
[----:B------:R-:W-:Y:S01]  /*7560*/  FMUL R41, R41, R154 ;  /* 0x0000009a29297220 */ /* 0x000fe20000400000 */
[----:B------:R-:W-:Y:S01]  /*7570*/  ISETP.GT.AND P0, PT, R3, 0x11, PT ;  /* 0x000000110300780c */ /* 0x000fe20003f04270 */
[----:B------:R-:W-:Y:S01]  /*7580*/  @P2 STG.E.U16 desc[UR36][R6.64+0x10], R30 ;  /* 0x0000101e06002986 */ /* 0x000fe2000c101524 */
[----:B------:R-:W-:Y:S01]  /*7590*/  F2FP.BF16.F32.PACK_AB R32, RZ, R32 ;  /* 0x00000020ff20723e */ /* 0x000fe200000010ff */
[-C--:B------:R-:W-:Y:S01]  /*75a0*/  FMUL R42, R42, R154.reuse ;  /* 0x0000009a2a2a7220 */ /* 0x080fe20000400000 */
[C---:B------:R-:W-:Y:S01]  /*75b0*/  ISETP.GT.AND P5, PT, R0.reuse, RZ, P0 ;  /* 0x000000ff0000720c */ /* 0x040fe200007a4270 */
[-C--:B------:R-:W-:Y:S01]  /*75c0*/  FMUL R43, R43, R154.reuse ;  /* 0x0000009a2b2b7220 */ /* 0x080fe20000400000 */
[----:B------:R-:W-:Y:S01]  /*75d0*/  ISETP.GT.AND P2, PT, R0, 0x8, P1 ;  /* 0x000000080000780c */ /* 0x000fe20000f44270 */
[-C--:B------:R-:W-:Y:S01]  /*75e0*/  FMUL R44, R44, R154.reuse ;  /* 0x0000009a2c2c7220 */ /* 0x080fe20000400000 */
[----:B------:R-:W-:Y:S01]  /*75f0*/  ISETP.GT.AND P1, PT, R3, 0x18, PT ;  /* 0x000000180300780c */ /* 0x000fe20003f24270 */
[-C--:B------:R-:W-:Y:S01]  /*7600*/  FMUL R45, R45, R154.reuse ;  /* 0x0000009a2d2d7220 */ /* 0x080fe20000400000 */
[----:B------:R-:W-:Y:S01]  /*7610*/  F2FP.BF16.F32.PACK_AB R33, RZ, R33 ;  /* 0x00000021ff21723e */ /* 0x000fe200000010ff */
[----:B------:R-:W-:Y:S01]  /*7620*/  @P3 STG.E.U16 desc[UR36][R6.64+0x12], R31 ;  /* 0x0000121f06003986 */ /* 0x000fe2000c101524 */
[----:B------:R-:W-:Y:S01]  /*7630*/  ISETP.GT.AND P3, PT, R0, 0x8, P0 ;  /* 0x000000080000780c */ /* 0x000fe20000764270 */
[-C--:B------:R-:W-:Y:S01]  /*7640*/  FMUL R46, R46, R154.reuse ;  /* 0x0000009a2e2e7220 */ /* 0x080fe20000400000 */
[----:B------:R-:W-:Y:S01]  /*7650*/  ISETP.GT.AND P0, PT, R3, 0x19, PT ;  /* 0x000000190300780c */ /* 0x000fe20003f04270 */
[----:B------:R-:W-:Y:S01]  /*7660*/  @P4 STG.E.U16 desc[UR36][R4.64+0x20], R32 ;  /* 0x0000202004004986 */ /* 0x000fe2000c101524 */
[C---:B------:R-:W-:Y:S01]  /*7670*/  ISETP.GT.AND P4, PT, R0.reuse, RZ, P1 ;  /* 0x000000ff0000720c */ /* 0x040fe20000f84270 */
[----:B------:R-:W-:Y:S01]  /*7680*/  FMUL R47, R47, R154 ;  /* 0x0000009a2f2f7220 */ /* 0x000fe20000400000 */
[----:B------:R-:W-:Y:S01]  /*7690*/  F2FP.BF16.F32.PACK_AB R34, RZ, R34 ;  /* 0x00000022ff22723e */ /* 0x000fe200000010ff */
[----:B------:R-:W-:Y:S01]  /*76a0*/  @P5 STG.E.U16 desc[UR36][R4.64+0x22], R33 ;  /* 0x0000222104005986 */ /* 0x000fe2000c101524 */
[----:B------:R-:W-:Y:S01]  /*76b0*/  ISETP.GT.AND P5, PT, R0, RZ, P0 ;  /* 0x000000ff0000720c */ /* 0x000fe200007a4270 */
[----:B------:R-:W-:Y:S01]  /*76c0*/  FMUL R48, R48, R154 ;  /* 0x0000009a30307220 */ /* 0x000fe20000400000 */
[----:B------:R-:W-:Y:S01]  /*76d0*/  F2FP.BF16.F32.PACK_AB R35, RZ, R35 ;  /* 0x00000023ff23723e */ /* 0x000fe200000010ff */
[----:B------:R-:W-:Y:S01]  /*76e0*/  @P2 STG.E.U16 desc[UR36][R6.64+0x20], R34 ;  /* 0x0000202206002986 */ /* 0x000fe2000c101524 */
[----:B------:R-:W-:Y:S01]  /*76f0*/  F2FP.BF16.F32.PACK_AB R36, RZ, R36 ;  /* 0x00000024ff24723e */ /* 0x000fe200000010ff */
[-C--:B------:R-:W-:Y:S01]  /*7700*/  FMUL R49, R49, R154.reuse ;  /* 0x0000009a31317220 */ /* 0x080fe20000400000 */
[----:B------:R-:W-:Y:S01]  /*7710*/  ISETP.GT.AND P2, PT, R0, 0x8, P1 ;  /* 0x000000080000780c */ /* 0x000fe20000f44270 */
[----:B------:R-:W-:Y:S01]  /*7720*/  @P3 STG.E.U16 desc[UR36][R6.64+0x22], R35 ;  /* 0x0000222306003986 */ /* 0x000fe2000c101524 */
[----:B------:R-:W-:Y:S01]  /*7730*/  ISETP.GT.AND P1, PT, R3, 0x20, PT ;  /* 0x000000200300780c */ /* 0x000fe20003f24270 */
[-C--:B------:R-:W-:Y:S01]  /*7740*/  FMUL R50, R50, R154.reuse ;  /* 0x0000009a32327220 */ /* 0x080fe20000400000 */
[----:B------:R-:W-:Y:S01]  /*7750*/  F2FP.BF16.F32.PACK_AB R37, RZ, R37 ;  /* 0x00000025ff25723e */ /* 0x000fe200000010ff */
[----:B------:R-:W-:Y:S01]  /*7760*/  @P4 STG.E.U16 desc[UR36][R4.64+0x30], R36 ;  /* 0x0000302404004986 */ /* 0x000fe2000c101524 */
[C---:B------:R-:W-:Y:S01]  /*7770*/  ISETP.GT.AND P3, PT, R0.reuse, 0x8, P0 ;  /* 0x000000080000780c */ /* 0x040fe20000764270 */
[-C--:B------:R-:W-:Y:S01]  /*7780*/  FMUL R51, R51, R154.reuse ;  /* 0x0000009a33337220 */ /* 0x080fe20000400000 */
[----:B------:R-:W-:Y:S01]  /*7790*/  ISETP.GT.AND P0, PT, R3, 0x21, PT ;  /* 0x000000210300780c */ /* 0x000fe20003f04270 */
[----:B------:R-:W-:Y:S01]  /*77a0*/  @P5 STG.E.U16 desc[UR36][R4.64+0x32], R37 ;  /* 0x0000322504005986 */ /* 0x000fe2000c101524 */
[----:B------:R-:W-:Y:S01]  /*77b0*/  ISETP.GT.AND P4, PT, R0, RZ, P1 ;  /* 0x000000ff0000720c */ /* 0x000fe20000f84270 */
[----:B------:R-:W-:Y:S01]  /*77c0*/  FMUL R52, R52, R154 ;  /* 0x0000009a34347220 */ /* 0x000fe20000400000 */
[----:B------:R-:W-:Y:S01]  /*77d0*/  F2FP.BF16.F32.PACK_AB R38, RZ, R38 ;  /* 0x00000026ff26723e */ /* 0x000fe200000010ff */
[-C--:B------:R-:W-:Y:S01]  /*77e0*/  FMUL R53, R53, R154.reuse ;  /* 0x0000009a35357220 */ /* 0x080fe20000400000 */
        /* <DEDUP_REMOVED lines=325> */
[----:B------:R-:W-:Y:S01]  /*8c40*/  FMUL R151, R151, R154 ;  /* 0x0000009a97977220 */ /* 0x000fe20000400000 */
[----:B------:R-:W-:Y:S01]  /*8c50*/  ISETP.GT.AND P2, PT, R0, 0x8, P1 ;  /* 0x000000080000780c */ /* 0x000fe20000f44270 */
[----:B------:R-:W-:Y:S01]  /*8c60*/  @P3 STG.E.U16 desc[UR36][R6.64+0x132], R103 ;  /* 0x0001326706003986 */ /* 0x000fe2000c101524 */
[----:B------:R-:W-:-:S02]  /*8c70*/  ISETP.GT.AND P1, PT, R3, 0xa8, PT ;  /* 0x000000a80300780c */ /* 0x000fc40003f24270 */
[----:B------:R-:W-:Y:S01]  /*8c80*/  F2FP.BF16.F32.PACK_AB R105, RZ, R105 ;  /* 0x00000069ff69723e */ /* 0x000fe200000010ff */
[----:B------:R-:W-:Y:S01]  /*8c90*/  @P4 STG.E.U16 desc[UR36][R4.64+0x140], R104 ;  /* 0x0001406804004986 */ /* 0x000fe2000c101524 */
[C---:B------:R-:W-:Y:S02]  /*8ca0*/  ISETP.GT.AND P3, PT, R0.reuse, 0x8, P0 ;  /* 0x000000080000780c */ /* 0x040fe40000764270 */
[----:B------:R-:W-:Y:S01]  /*8cb0*/  ISETP.GT.AND P0, PT, R3, 0xa9, PT ;  /* 0x000000a90300780c */ /* 0x000fe20003f04270 */
[----:B------:R-:W-:Y:S01]  /*8cc0*/  @P5 STG.E.U16 desc[UR36][R4.64+0x142], R105 ;  /* 0x0001426904005986 */ /* 0x000fe2000c101524 */
[C---:B------:R-:W-:Y:S02]  /*8cd0*/  ISETP.GT.AND P4, PT, R0.reuse, RZ, P1 ;  /* 0x000000ff0000720c */ /* 0x040fe40000f84270 */
[----:B------:R-:W-:Y:S02]  /*8ce0*/  F2FP.BF16.F32.PACK_AB R106, RZ, R106 ;  /* 0x0000006aff6a723e */ /* 0x000fe400000010ff */
[----:B------:R-:W-:-:S02]  /*8cf0*/  ISETP.GT.AND P5, PT, R0, RZ, P0 ;  /* 0x000000ff0000720c */ /* 0x000fc400007a4270 */
[----:B------:R-:W-:Y:S01]  /*8d00*/  F2FP.BF16.F32.PACK_AB R107, RZ, R107 ;  /* 0x0000006bff6b723e */ /* 0x000fe200000010ff */
[----:B------:R-:W-:Y:S01]  /*8d10*/  @P2 STG.E.U16 desc[UR36][R6.64+0x140], R106 ;  /* 0x0001406a06002986 */ /* 0x000fe2000c101524 */
[----:B------:R-:W-:Y:S02]  /*8d20*/  F2FP.BF16.F32.PACK_AB R108, RZ, R108 ;  /* 0x0000006cff6c723e */ /* 0x000fe400000010ff */
[C---:B------:R-:W-:Y:S01]  /*8d30*/  ISETP.GT.AND P2, PT, R0.reuse, 0x8, P1 ;  /* 0x000000080000780c */ /* 0x040fe20000f44270 */
[----:B------:R-:W-:Y:S01]  /*8d40*/  @P3 STG.E.U16 desc[UR36][R6.64+0x142], R107 ;  /* 0x0001426b06003986 */ /* 0x000fe2000c101524 */
[----:B------:R-:W-:Y:S02]  /*8d50*/  ISETP.GT.AND P1, PT, R3, 0xb0, PT ;  /* 0x000000b00300780c */ /* 0x000fe40003f24270 */
[----:B------:R-:W-:Y:S01]  /*8d60*/  F2FP.BF16.F32.PACK_AB R109, RZ, R109 ;  /* 0x0000006dff6d723e */ /* 0x000fe200000010ff */
[----:B------:R-:W-:Y:S01]  /*8d70*/  @P4 STG.E.U16 desc[UR36][R4.64+0x150], R108 ;  /* 0x0001506c04004986 */ /* 0x000fe2000c101524 */
[----:B------:R-:W-:-:S02]  /*8d80*/  ISETP.GT.AND P3, PT, R0, 0x8, P0 ;  /* 0x000000080000780c */ /* 0x000fc40000764270 */
[----:B------:R-:W-:Y:S01]  /*8d90*/  ISETP.GT.AND P0, PT, R3, 0xb1, PT ;  /* 0x000000b10300780c */ /* 0x000fe20003f04270 */
[----:B------:R-:W-:Y:S01]  /*8da0*/  @P5 STG.E.U16 desc[UR36][R4.64+0x152], R109 ;  /* 0x0001526d04005986 */ /* 0x000fe2000c101524 */
[C---:B------:R-:W-:Y:S02]  /*8db0*/  ISETP.GT.AND P4, PT, R0.reuse, RZ, P1 ;  /* 0x000000ff0000720c */ /* 0x040fe40000f84270 */
[----:B------:R-:W-:Y:S02]  /*8dc0*/  F2FP.BF16.F32.PACK_AB R110, RZ, R110 ;  /* 0x0000006eff6e723e */ /* 0x000fe400000010ff */
[----:B------:R-:W-:Y:S02]  /*8dd0*/  ISETP.GT.AND P5, PT, R0, RZ, P0 ;  /* 0x000000ff0000720c */ /* 0x000fe400007a4270 */
[----:B------:R-:W-:Y:S01]  /*8de0*/  F2FP.BF16.F32.PACK_AB R111, RZ, R111 ;  /* 0x0000006fff6f723e */ /* 0x000fe200000010ff */
[----:B------:R-:W-:Y:S01]  /*8df0*/  @P2 STG.E.U16 desc[UR36][R6.64+0x150], R110 ;  /* 0x0001506e06002986 */ /* 0x000fe2000c101524 */
[----:B------:R-:W-:-:S02]  /*8e00*/  F2FP.BF16.F32.PACK_AB R112, RZ, R112 ;  /* 0x00000070ff70723e */ /* 0x000fc400000010ff */
[C---:B------:R-:W-:Y:S01]  /*8e10*/  ISETP.GT.AND P2, PT, R0.reuse, 0x8, P1 ;  /* 0x000000080000780c */ /* 0x040fe20000f44270 */
[----:B------:R-:W-:Y:S01]  /*8e20*/  @P3 STG.E.U16 desc[UR36][R6.64+0x152], R111 ;  /* 0x0001526f06003986 */ /* 0x000fe2000c101524 */
[C---:B------:R-:W-:Y:S02]  /*8e30*/  ISETP.GT.AND P1, PT, R3.reuse, 0xb8, PT ;  /* 0x000000b80300780c */ /* 0x040fe40003f24270 */
[----:B------:R-:W-:Y:S01]  /*8e40*/  F2FP.BF16.F32.PACK_AB R113, RZ, R113 ;  /* 0x00000071ff71723e */ /* 0x000fe200000010ff */
[----:B------:R-:W-:Y:S01]  /*8e50*/  @P4 STG.E.U16 desc[UR36][R4.64+0x160], R112 ;  /* 0x0001607004004986 */ /* 0x000fe2000c101524 */
[C---:B------:R-:W-:Y:S02]  /*8e60*/  ISETP.GT.AND P3, PT, R0.reuse, 0x8, P0 ;  /* 0x000000080000780c */ /* 0x040fe40000764270 */
[----:B------:R-:W-:Y:S01]  /*8e70*/  ISETP.GT.AND P0, PT, R3, 0xb9, PT ;  /* 0x000000b90300780c */ /* 0x000fe20003f04270 */
[----:B------:R-:W-:Y:S01]  /*8e80*/  @P5 STG.E.U16 desc[UR36][R4.64+0x162], R113 ;  /* 0x0001627104005986 */ /* 0x000fe2000c101524 */
[----:B------:R-:W-:-:S02]  /*8e90*/  ISETP.GT.AND P4, PT, R0, RZ, P1 ;  /* 0x000000ff0000720c */ /* 0x000fc40000f84270 */
[----:B------:R-:W-:Y:S02]  /*8ea0*/  F2FP.BF16.F32.PACK_AB R114, RZ, R114 ;  /* 0x00000072ff72723e */ /* 0x000fe400000010ff */
[C---:B------:R-:W-:Y:S02]  /*8eb0*/  ISETP.GT.AND P5, PT, R0.reuse, RZ, P0 ;  /* 0x000000ff0000720c */ /* 0x040fe400007a4270 */
[----:B------:R-:W-:Y:S01]  /*8ec0*/  F2FP.BF16.F32.PACK_AB R115, RZ, R115 ;  /* 0x00000073ff73723e */ /* 0x000fe200000010ff */
[----:B------:R-:W-:Y:S01]  /*8ed0*/  @P2 STG.E.U16 desc[UR36][R6.64+0x160], R114 ;  /* 0x0001607206002986 */ /* 0x000fe2000c101524 */
[----:B------:R-:W-:Y:S02]  /*8ee0*/  F2FP.BF16.F32.PACK_AB R116, RZ, R116 ;  /* 0x00000074ff74723e */ /* 0x000fe400000010ff */
        /* <DEDUP_REMOVED lines=65> */
[----:B------:R-:W-:Y:S02]  /*9300*/  ISETP.GT.AND P5, PT, R0, RZ, P0 ;  /* 0x000000ff0000720c */ /* 0x000fe400007a4270 */
[----:B------:R-:W-:Y:S02]  /*9310*/  F2FP.BF16.F32.PACK_AB R134, RZ, R134 ;  /* 0x00000086ff86723e */ /* 0x000fe400000010ff */
[----:B------:R-:W-:Y:S02]  /*9320*/  F2FP.BF16.F32.PACK_AB R135, RZ, R135 ;  /* 0x00000087ff87723e */ /* 0x000fe400000010ff */
[----:B------:R-:W-:Y:S01]  /*9330*/  F2FP.BF16.F32.PACK_AB R136, RZ, R136 ;  /* 0x00000088ff88723e */ /* 0x000fe200000010ff */
[----:B------:R-:W-:Y:S01]  /*9340*/  @P2 STG.E.U16 desc[UR36][R6.64+0x1b0], R134 ;  /* 0x0001b08606002986 */ /* 0x000fe2000c101524 */
[----:B------:R-:W-:-:S02]  /*9350*/  F2FP.BF16.F32.PACK_AB R137, RZ, R137 ;  /* 0x00000089ff89723e */ /* 0x000fc400000010ff */
[C---:B------:R-:W-:Y:S01]  /*9360*/  ISETP.GT.AND P1, PT, R0.reuse, 0x8, P1 ;  /* 0x000000080000780c */ /* 0x040fe20000f24270 */
[----:B------:R-:W-:Y:S01]  /*9370*/  @P3 STG.E.U16 desc[UR36][R6.64+0x1b2], R135 ;  /* 0x0001b28706003986 */ /* 0x000fe2000c101524 */
[C---:B------:R-:W-:Y:S02]  /*9380*/  ISETP.GT.AND P2, PT, R0.reuse, 0x8, P0 ;  /* 0x000000080000780c */ /* 0x040fe40000744270 */
[C---:B------:R-:W-:Y:S01]  /*9390*/  ISETP.GT.AND P0, PT, R3.reuse, 0xe9, PT ;  /* 0x000000e90300780c */ /* 0x040fe20003f04270 */
[----:B------:R-:W-:Y:S01]  /*93a0*/  @P4 STG.E.U16 desc[UR36][R4.64+0x1c0], R136 ;  /* 0x0001c08804004986 */ /* 0x000fe2000c101524 */
[----:B------:R-:W-:Y:S02]  /*93b0*/  ISETP.GT.AND P4, PT, R3, 0xe8, PT ;  /* 0x000000e80300780c */ /* 0x000fe40003f84270 */
[----:B------:R-:W-:Y:S01]  /*93c0*/  F2FP.BF16.F32.PACK_AB R138, RZ, R138 ;  /* 0x0000008aff8a723e */ /* 0x000fe200000010ff */
[----:B------:R-:W-:Y:S01]  /*93d0*/  @P5 STG.E.U16 desc[UR36][R4.64+0x1c2], R137 ;  /* 0x0001c28904005986 */ /* 0x000fe2000c101524 */
[----:B------:R-:W-:-:S02]  /*93e0*/  ISETP.GT.AND P5, PT, R0, RZ, P4 ;  /* 0x000000ff0000720c */ /* 0x000fc400027a4270 */
[----:B------:R-:W-:Y:S01]  /*93f0*/  F2FP.BF16.F32.PACK_AB R139, RZ, R139 ;  /* 0x0000008bff8b723e */ /* 0x000fe200000010ff */
[----:B------:R-:W-:Y:S01]  /*9400*/  @P1 STG.E.U16 desc[UR36][R6.64+0x1c0], R138 ;  /* 0x0001c08a06001986 */ /* 0x000fe2000c101524 */
[----:B------:R-:W-:Y:S02]  /*9410*/  F2FP.BF16.F32.PACK_AB R140, RZ, R140 ;  /* 0x0000008cff8c723e */ /* 0x000fe400000010ff */
[C---:B------:R-:W-:Y:S01]  /*9420*/  ISETP.GT.AND P3, PT, R0.reuse, RZ, P0 ;  /* 0x000000ff0000720c */ /* 0x040fe20000764270 */
[----:B------:R-:W-:Y:S01]  /*9430*/  @P2 STG.E.U16 desc[UR36][R6.64+0x1c2], R139 ;  /* 0x0001c28b06002986 */ /* 0x000fe2000c101524 */
[C---:B------:R-:W-:Y:S02]  /*9440*/  ISETP.GT.AND P4, PT, R0.reuse, 0x8, P4 ;  /* 0x000000080000780c */ /* 0x040fe40002784270 */
[----:B------:R-:W-:Y:S02]  /*9450*/  F2FP.BF16.F32.PACK_AB R141, RZ, R141 ;  /* 0x0000008dff8d723e */ /* 0x000fe400000010ff */
[----:B------:R-:W-:Y:S01]  /*9460*/  F2FP.BF16.F32.PACK_AB R142, RZ, R142 ;  /* 0x0000008eff8e723e */ /* 0x000fe200000010ff */
[----:B------:R-:W-:Y:S01]  /*9470*/  @P5 STG.E.U16 desc[UR36][R4.64+0x1d0], R140 ;  /* 0x0001d08c04005986 */ /* 0x000fe2000c101524 */
[----:B------:R-:W-:-:S02]  /*9480*/  ISETP.GT.AND P5, PT, R0, 0x8, P0 ;  /* 0x000000080000780c */ /* 0x000fc400007a4270 */
[----:B------:R-:W-:Y:S02]  /*9490*/  F2FP.BF16.F32.PACK_AB R143, RZ, R143 ;  /* 0x0000008fff8f723e */ /* 0x000fe400000010ff */
[C---:B------:R-:W-:Y:S01]  /*94a0*/  ISETP.GT.AND P0, PT, R3.reuse, 0xf1, PT ;  /* 0x000000f10300780c */ /* 0x040fe20003f04270 */
[----:B------:R-:W-:Y:S01]  /*94b0*/  @P3 STG.E.U16 desc[UR36][R4.64+0x1d2], R141 ;  /* 0x0001d28d04003986 */ /* 0x000fe2000c101524 */
[----:B------:R-:W-:Y:S02]  /*94c0*/  ISETP.GT.AND P3, PT, R3, 0xf0, PT ;  /* 0x000000f00300780c */ /* 0x000fe40003f64270 */
[----:B------:R-:W-:Y:S01]  /*94d0*/  F2FP.BF16.F32.PACK_AB R144, RZ, R144 ;  /* 0x00000090ff90723e */ /* 0x000fe200000010ff */
[----:B------:R-:W-:Y:S01]  /*94e0*/  @P4 STG.E.U16 desc[UR36][R6.64+0x1d0], R142 ;  /* 0x0001d08e06004986 */ /* 0x000fe2000c101524 */
[C---:B------:R-:W-:Y:S02]  /*94f0*/  ISETP.GT.AND P4, PT, R0.reuse, RZ, P3 ;  /* 0x000000ff0000720c */ /* 0x040fe40001f84270 */
[----:B------:R-:W-:Y:S01]  /*9500*/  F2FP.BF16.F32.PACK_AB R145, RZ, R145 ;  /* 0x00000091ff91723e */ /* 0x000fe200000010ff */
[----:B------:R-:W-:Y:S01]  /*9510*/  @P5 STG.E.U16 desc[UR36][R6.64+0x1d2], R143 ;  /* 0x0001d28f06005986 */ /* 0x000fe2000c101524 */
[----:B------:R-:W-:-:S02]  /*9520*/  ISETP.GT.AND P5, PT, R0, RZ, P0 ;  /* 0x000000ff0000720c */ /* 0x000fc400007a4270 */
[C---:B------:R-:W-:Y:S02]  /*9530*/  ISETP.GT.AND P2, PT, R3.reuse, 0xf8, PT ;  /* 0x000000f80300780c */ /* 0x040fe40003f44270 */
[----:B------:R-:W-:Y:S02]  /*9540*/  ISETP.GT.AND P1, PT, R3, 0xf9, PT ;  /* 0x000000f90300780c */ /* 0x000fe40003f24270 */
[C---:B------:R-:W-:Y:S02]  /*9550*/  ISETP.GT.AND P3, PT, R0.reuse, 0x8, P3 ;  /* 0x000000080000780c */ /* 0x040fe40001f64270 */
[C---:B------:R-:W-:Y:S01]  /*9560*/  ISETP.GT.AND P0, PT, R0.reuse, 0x8, P0 ;  /* 0x000000080000780c */ /* 0x040fe20000704270 */
[----:B------:R-:W-:Y:S01]  /*9570*/  @P4 STG.E.U16 desc[UR36][R4.64+0x1e0], R144 ;  /* 0x0001e09004004986 */ /* 0x000fe2000c101524 */
[C---:B------:R-:W-:Y:S02]  /*9580*/  ISETP.GT.AND P4, PT, R0.reuse, RZ, P1 ;  /* 0x000000ff0000720c */ /* 0x040fe40000f84270 */
[----:B------:R-:W-:Y:S01]  /*9590*/  F2FP.BF16.F32.PACK_AB R146, RZ, R146 ;  /* 0x00000092ff92723e */ /* 0x000fe200000010ff */
[----:B------:R-:W-:Y:S01]  /*95a0*/  @P5 STG.E.U16 desc[UR36][R4.64+0x1e2], R145 ;  /* 0x0001e29104005986 */ /* 0x000fe2000c101524 */
[----:B------:R-:W-:-:S02]  /*95b0*/  ISETP.GT.AND P5, PT, R0, RZ, P2 ;  /* 0x000000ff0000720c */ /* 0x000fc400017a4270 */
[C---:B------:R-:W-:Y:S02]  /*95c0*/  ISETP.GT.AND P2, PT, R0.reuse, 0x8, P2 ;  /* 0x000000080000780c */ /* 0x040fe40001744270 */
[----:B------:R-:W-:Y:S01]  /*95d0*/  F2FP.BF16.F32.PACK_AB R147, RZ, R147 ;  /* 0x00000093ff93723e */ /* 0x000fe200000010ff */
[----:B------:R-:W-:Y:S01]  /*95e0*/  @P3 STG.E.U16 desc[UR36][R6.64+0x1e0], R146 ;  /* 0x0001e09206003986 */ /* 0x000fe2000c101524 */
[----:B------:R-:W-:Y:S02]  /*95f0*/  ISETP.GT.AND P1, PT, R0, 0x8, P1 ;  /* 0x000000080000780c */ /* 0x000fe40000f24270 */
[----:B------:R-:W-:Y:S01]  /*9600*/  F2FP.BF16.F32.PACK_AB R148, RZ, R148 ;  /* 0x00000094ff94723e */ /* 0x000fe200000010ff */
[----:B------:R-:W-:Y:S01]  /*9610*/  @P0 STG.E.U16 desc[UR36][R6.64+0x1e2], R147 ;  /* 0x0001e29306000986 */ /* 0x000fe2000c101524 */
[----:B------:R-:W-:Y:S02]  /*9620*/  F2FP.BF16.F32.PACK_AB R149, RZ, R149 ;  /* 0x00000095ff95723e */ /* 0x000fe400000010ff */
[----:B------:R-:W-:Y:S01]  /*9630*/  F2FP.BF16.F32.PACK_AB R150, RZ, R150 ;  /* 0x00000096ff96723e */ /* 0x000fe200000010ff */
[----:B------:R-:W-:Y:S01]  /*9640*/  @P5 STG.E.U16 desc[UR36][R4.64+0x1f0], R148 ;  /* 0x0001f09404005986 */ /* 0x000fe2000c101524 */
[----:B------:R-:W-:-:S03]  /*9650*/  F2FP.BF16.F32.PACK_AB R151, RZ, R151 ;  /* 0x00000097ff97723e */ /* 0x000fc600000010ff */
[----:B------:R0:W-:Y:S02]  /*9660*/  @P4 STG.E.U16 desc[UR36][R4.64+0x1f2], R149 ;  /* 0x0001f29504004986 */ /* 0x0001e4000c101524 */
[----:B0-----:R-:W-:Y:S02]  /*9670*/  @P2 IMAD.MOV.U32 R4, RZ, RZ, R6 ;  /* 0x000000ffff042224 */ /* 0x001fe400078e0006 */
[----:B------:R-:W-:-:S05]  /*9680*/  @P2 IMAD.MOV.U32 R5, RZ, RZ, R7 ;  /* 0x000000ffff052224 */ /* 0x000fca00078e0007 */
[----:B------:R0:W-:Y:S04]  /*9690*/  @P2 STG.E.U16 desc[UR36][R4.64+0x1f0], R150 ;  /* 0x0001f09604002986 */ /* 0x0001e8000c101524 */
[----:B------:R0:W-:Y:S02]  /*96a0*/  @P1 STG.E.U16 desc[UR36][R6.64+0x1f2], R151 ;  /* 0x0001f29706001986 */ /* 0x0001e4000c101524 */
.L_x_282:
[----:B------:R-:W-:Y:S05]  /*96b0*/  BSYNC B0 ;  /* 0x0000000000007941 */ /* 0x000fea0003800000 */
.L_x_28:
[----:B------:R-:W-:Y:S01]  /*96c0*/  ULDC UR4, c[0x0][0xc] ;  /* 0x0000030000047ab9 */ /* 0x000fe20000000800 */
[----:B------:R-:W-:Y:S01]  /*96d0*/  ULDC UR5, c[0x0][0x10] ;  /* 0x0000040000057ab9 */ /* 0x000fe20000000800 */
[----:B0-----:R-:W0:Y:S01]  /*96e0*/  LDC R3, c[0x0][0x14] ;  /* 0x00000500ff037b82 */ /* 0x001e220000000800 */
[----:B------:R-:W-:Y:S01]  /*96f0*/  UIMAD.WIDE.U32 UR4, UR4, UR5, URZ ;  /* 0x00000005040472a5 */ /* 0x000fe2000f8e003f */
[----:B------:R-:W-:Y:S01]  /*9700*/  PRMT R0, RZ, 0x7610, R0 ;  /* 0x00007610ff007816 */ /* 0x000fe20000000000 */
[----:B----45:R-:W-:Y:S02]  /*9710*/  IMAD.MOV.U32 R152, RZ, RZ, -0x1 ;  /* 0xffffffffff987424 */ /* 0x030fe400078e00ff */
[----:B------:R-:W-:Y:S02]  /*9720*/  IMAD.MOV.U32 R23, RZ, RZ, -0x1 ;  /* 0xffffffffff177424 */ /* 0x000fe400078e00ff */
[----:B0-----:R-:W-:-:S04]  /*9730*/  IMAD.WIDE.U32 R16, R3, UR4, R16 ;  /* 0x0000000403107c25 */ /* 0x001fc8000f8e0010 */
[----:B------:R-:W-:Y:S01]  /*9740*/  IMAD R3, R3, UR5, RZ ;  /* 0x0000000503037c24 */ /* 0x000fe2000f8e02ff */
[----:B------:R-:W-:Y:S02]  /*9750*/  ULDC.64 UR4, c[0x0][0x650] ;  /* 0x0001940000047ab9 */ /* 0x000fe40000000a00 */
[----:B------:R-:W-:Y:S01]  /*9760*/  ISETP.GE.U32.AND P0, PT, R16, UR4, PT ;  /* 0x0000000410007c0c */ /* 0x000fe2000bf06070 */
[----:B------:R-:W-:-:S05]  /*9770*/  IMAD.IADD R17, R17, 0x1, R3 ;  /* 0x0000000111117824 */ /* 0x000fca00078e0203 */
[----:B------:R-:W-:-:S13]  /*9780*/  ISETP.GE.U32.AND.EX P0, PT, R17, UR5, PT, P0 ;  /* 0x0000000511007c0c */ /* 0x000fda000bf06100 */
[----:B------:R-:W-:Y:S05]  /*9790*/  @P0 BRA `(.L_x_283) ;  /* 0x0000000400640947 */ /* 0x000fea0003800000 */
[----:B------:R-:W0:Y:S01]  /*97a0*/  S2R R12, SR_CTAID.X ;  /* 0x00000000000c7919 */ /* 0x000e220000002500 */
[----:B------:R-:W4:Y:S01]  /*97b0*/  LDC.64 R10, c[0x0][0x628] ;  /* 0x00018a00ff0a7b82 */ /* 0x000f220000000a00 */
[----:B------:R-:W-:Y:S01]  /*97c0*/  ULDC UR4, c[0x0][0x150] ;  /* 0x0000540000047ab9 */ /* 0x000fe20000000800 */
[----:B-123--:R-:W-:Y:S01]  /*97d0*/  IMAD.MOV.U32 R8, RZ, RZ, R16 ;  /* 0x000000ffff087224 */ /* 0x00efe200078e0010 */
[----:B------:R-:W1:Y:S01]  /*97e0*/  S2R R24, SR_CTAID.Y ;  /* 0x0000000000187919 */ /* 0x000e620000002600 */
[----:B------:R-:W-:-:S04]  /*97f0*/  IMAD.MOV.U32 R9, RZ, RZ, R17 ;  /* 0x000000ffff097224 */ /* 0x000fc800078e0011 */
[----:B------:R-:W2:Y:S08]  /*9800*/  LDC R21, c[0x0][0x144] ;  /* 0x00005100ff157b82 */ /* 0x000eb00000000800 */
[----:B------:R-:W3:Y:S08]  /*9810*/  LDC R0, c[0x0][0x630] ;  /* 0x00018c00ff007b82 */ /* 0x000ef00000000800 */
[----:B------:R-:W1:Y:S01]  /*9820*/  LDC.64 R14, c[0x0][0x620] ;  /* 0x00018800ff0e7b82 */ /* 0x000e620000000a00 */
[----:B----4-:R-:W-:-:S04]  /*9830*/  ISETP.NE.U32.AND P0, PT, R10, RZ, PT ;  /* 0x000000ff0a00720c */ /* 0x010fc80003f05070 */
[----:B------:R-:W-:Y:S02]  /*9840*/  ISETP.NE.AND.EX P0, PT, R11, RZ, PT, P0 ;  /* 0x000000ff0b00720c */ /* 0x000fe40003f05300 */
[----:B0-----:R-:W-:-:S05]  /*9850*/  I2FP.F32.U32 R3, R12 ;  /* 0x0000000c00037245 */ /* 0x001fca0000201000 */
[----:B------:R-:W-:-:S04]  /*9860*/  FMUL R3, R3, UR4 ;  /* 0x0000000403037c20 */ /* 0x000fc80008400000 */
[----:B------:R0:W4:Y:S02]  /*9870*/  F2I.U32.TRUNC.NTZ R20, R3 ;  /* 0x0000000300147305 */ /* 0x000124000020f000 */
[----:B--23--:R-:W-:Y:S05]  /*9880*/  @!P0 BRA `(.L_x_284) ;  /* 0x0000000000288947 */ /* 0x00cfea0003800000 */
[----:B0-----:R-:W0:Y:S02]  /*9890*/  LDC R3, c[0x0][0x634] ;  /* 0x00018d00ff037b82 */ /* 0x001e240000000800 */
        /* <DEDUP_REMOVED lines=9> */
.L_x_284:
[----:B------:R-:W2:Y:S01]  /*9930*/  LDC.64 R30, c[0x0][0x640] ;  /* 0x00019000ff1e7b82 */ /* 0x000ea20000000a00 */
[-CC-:B------:R-:W-:Y:S01]  /*9940*/  SHF.R.U64 R23, R8, R0.reuse, R9.reuse ;  /* 0x0000000008177219 */ /* 0x180fe20000001209 */
[----:B----4-:R-:W-:Y:S01]  /*9950*/  IMAD.MOV R20, RZ, RZ, -R20 ;  /* 0x000000ffff147224 */ /* 0x010fe200078e0a14 */
[----:B------:R-:W-:Y:S01]  /*9960*/  SHF.R.U32.HI R0, RZ, R0, R9 ;  /* 0x00000000ff007219 */ /* 0x000fe20000011609 */
[----:B------:R-:W-:Y:S01]  /*9970*/  ULDC UR4, c[0x0][0x154] ;  /* 0x0000550000047ab9 */ /* 0x000fe20000000800 */
[----:B0-----:R-:W-:Y:S01]  /*9980*/  IADD3 R3, P0, RZ, -R23, RZ ;  /* 0x80000017ff037210 */ /* 0x001fe20007f1e0ff */
[----:B------:R-:W-:Y:S02]  /*9990*/  IMAD R26, R21, R20, R12 ;  /* 0x00000014151a7224 */ /* 0x000fe400078e020c */
[----:B------:R-:W0:Y:S01]  /*99a0*/  LDC R6, c[0x0][0x618] ;  /* 0x00018600ff067b82 */ /* 0x000e220000000800 */
[----:B------:R-:W-:Y:S02]  /*99b0*/  IMAD.MOV.U32 R7, RZ, RZ, 0x1 ;  /* 0x00000001ff077424 */ /* 0x000fe400078e00ff */
[----:B------:R-:W-:-:S04]  /*99c0*/  IMAD.X R5, RZ, RZ, ~R0, P0 ;  /* 0x000000ffff057224 */ /* 0x000fc800000e0e00 */
[-C--:B-1----:R-:W-:Y:S01]  /*99d0*/  IMAD R0, R5, R14.reuse, RZ ;  /* 0x0000000e05007224 */ /* 0x082fe200078e02ff */
[----:B------:R-:W1:Y:S01]  /*99e0*/  LDC R8, c[0x0][0x608] ;  /* 0x00018200ff087b82 */ /* 0x000e620000000800 */
[----:B------:R-:W-:-:S04]  /*99f0*/  IMAD.WIDE.U32 R4, R3, R14, R16 ;  /* 0x0000000e03047225 */ /* 0x000fc800078e0010 */
[----:B------:R-:W-:Y:S01]  /*9a00*/  IMAD R3, R3, R15, R0 ;  /* 0x0000000f03037224 */ /* 0x000fe200078e0200 */
[----:B------:R-:W-:Y:S02]  /*9a10*/  I2FP.F32.U32 R0, R24 ;  /* 0x0000001800007245 */ /* 0x000fe40000201000 */
[----:B------:R-:W3:Y:S01]  /*9a20*/  LDC R28, c[0x0][0x658] ;  /* 0x00019600ff1c7b82 */ /* 0x000ee20000000800 */
[----:B------:R-:W-:Y:S01]  /*9a30*/  IMAD.IADD R3, R5, 0x1, R3 ;  /* 0x0000000105037824 */ /* 0x000fe200078e0203 */
[----:B--2---:R-:W-:Y:S01]  /*9a40*/  ISETP.NE.U32.AND P0, PT, R30, RZ, PT ;  /* 0x000000ff1e00720c */ /* 0x004fe20003f05070 */
[----:B------:R-:W-:Y:S01]  /*9a50*/  FMUL R0, R0, UR4 ;  /* 0x0000000400007c20 */ /* 0x000fe20008400000 */
[----:B------:R-:W-:Y:S02]  /*9a60*/  IMAD.MOV.U32 R5, RZ, RZ, -0x1 ;  /* 0xffffffffff057424 */ /* 0x000fe400078e00ff */
[----:B------:R-:W-:Y:S01]  /*9a70*/  ISETP.NE.AND.EX P0, PT, R31, RZ, PT, P0 ;  /* 0x000000ff1f00720c */ /* 0x000fe20003f05300 */
[----:B------:R2:W4:Y:S01]  /*9a80*/  F2I.U32.TRUNC.NTZ R13, R0 ;  /* 0x00000000000d7305 */ /* 0x000522000020f000 */
[----:B------:R-:W2:Y:S01]  /*9a90*/  LDC R15, c[0x0][0x148] ;  /* 0x00005200ff0f7b82 */ /* 0x000ea20000000800 */
[----:B0-----:R-:W-:-:S02]  /*9aa0*/  SHF.R.U64 R12, R4, R6, R3 ;  /* 0x00000006040c7219 */ /* 0x001fc40000001203 */
[----:B------:R-:W-:-:S05]  /*9ab0*/  SHF.R.U32.HI R3, RZ, R6, R3 ;  /* 0x00000006ff037219 */ /* 0x000fca0000011603 */
[----:B------:R-:W0:Y:S01]  /*9ac0*/  LDC R20, c[0x0][0x600] ;  /* 0x00018000ff147b82 */ /* 0x000e220000000800 */
[-CC-:B-1----:R-:W-:Y:S02]  /*9ad0*/  SHF.R.U64 R10, R12, R8.reuse, R3.reuse ;  /* 0x000000080c0a7219 */ /* 0x182fe40000001203 */
[----:B------:R-:W-:-:S05]  /*9ae0*/  SHF.R.U32.HI R3, RZ, R8, R3 ;  /* 0x00000008ff037219 */ /* 0x000fca0000011603 */
[----:B------:R-:W1:Y:S01]  /*9af0*/  LDC R21, c[0x0][0x648] ;  /* 0x00019200ff157b82 */ /* 0x000e620000000800 */
[-C--:B---3--:R-:W-:Y:S02]  /*9b00*/  SHF.L.U32 R4, R5, R28.reuse, RZ ;  /* 0x0000001c05047219 */ /* 0x088fe400000006ff */
[-CC-:B------:R-:W-:Y:S02]  /*9b10*/  SHF.R.U64 R14, R10, R28.reuse, R3.reuse ;  /* 0x0000001c0a0e7219 */ /* 0x180fe40000001203 */
[----:B------:R-:W-:Y:S02]  /*9b20*/  SHF.R.U32.HI R5, RZ, R28, R3 ;  /* 0x0000001cff057219 */ /* 0x000fe40000011603 */
[----:B------:R-:W-:Y:S01]  /*9b30*/  LOP3.LUT R153, RZ, R4, RZ, 0x33, !PT ;  /* 0x00000004ff997212 */ /* 0x000fe200078e33ff */
[----:B------:R-:W3:Y:S01]  /*9b40*/  LDC R25, c[0x0][0x638] ;  /* 0x00018e00ff197b82 */ /* 0x000ee20000000800 */
[----:B------:R-:W-:Y:S01]  /*9b50*/  SHF.L.U32 R28, R7, R28, RZ ;  /* 0x0000001c071c7219 */ /* 0x000fe200000006ff */
[----:B------:R-:W-:-:S06]  /*9b60*/  IMAD.MOV.U32 R4, RZ, RZ, R14 ;  /* 0x000000ffff047224 */ /* 0x000fcc00078e000e */
[----:B------:R-:W0:Y:S01]  /*9b70*/  LDC R27, c[0x0][0x610] ;  /* 0x00018400ff1b7b82 */ /* 0x000e220000000800 */
[----:B----4-:R-:W-:Y:S05]  /*9b80*/  @!P0 BRA `(.L_x_285) ;  /* 0x0000000000288947 */ /* 0x010fea0003800000 */
[----:B------:R-:W4:Y:S02]  /*9b90*/  LDC R3, c[0x0][0x64c] ;  /* 0x00019300ff037b82 */ /* 0x000f240000000800 */
[----:B----4-:R-:W-:-:S05]  /*9ba0*/  IADD3 R3, P0, R14, R3, RZ ;  /* 0x000000030e037210 */ /* 0x010fca0007f1e0ff */
        /* <DEDUP_REMOVED lines=8> */
.L_x_285:
[----:B------:R-:W-:Y:S01]  /*9c30*/  ISETP.NE.AND P0, PT, R2, 0x1, PT ;  /* 0x000000010200780c */ /* 0x000fe20003f05270 */
[----:B------:R-:W-:Y:S01]  /*9c40*/  IMAD.MOV R13, RZ, RZ, -R13 ;  /* 0x000000ffff0d7224 */ /* 0x000fe200078e0a0d */
[----:B-12---:R-:W-:Y:S01]  /*9c50*/  SHF.R.U64 R0, R4, R21, R5 ;  /* 0x0000001504007219 */ /* 0x006fe20000001205 */
[----:B0-----:R-:W-:Y:S01]  /*9c60*/  VIADD R5, R20, 0xffffffff ;  /* 0xffffffff14057836 */ /* 0x001fe20000000000 */
[----:B------:R-:W-:-:S03]  /*9c70*/  LOP3.LUT R153, R10, R153, RZ, 0xc0, !PT ;  /* 0x000000990a997212 */ /* 0x000fc600078ec0ff */
[----:B------:R-:W-:Y:S01]  /*9c80*/  IMAD.MOV R3, RZ, RZ, -R0 ;  /* 0x000000ffff037224 */ /* 0x000fe200078e0a00 */
[----:B------:R-:W-:Y:S01]  /*9c90*/  LOP3.LUT R5, R12, R5, RZ, 0xc0, !PT ;  /* 0x000000050c057212 */ /* 0x000fe200078ec0ff */
[----:B------:R-:W-:Y:S02]  /*9ca0*/  IMAD R153, R28, R0, R153 ;  /* 0x000000001c997224 */ /* 0x000fe400078e0299 */
[----:B---3--:R-:W-:Y:S02]  /*9cb0*/  IMAD R0, R3, R25, R14 ;  /* 0x0000001903007224 */ /* 0x008fe400078e020e */
[----:B------:R-:W-:Y:S02]  /*9cc0*/  @P0 IMAD R26, R15, R13, R24 ;  /* 0x0000000d0f1a0224 */ /* 0x000fe400078e0218 */
[----:B------:R-:W-:Y:S02]  /*9cd0*/  IMAD R4, R0, R20, R5 ;  /* 0x0000001400047224 */ /* 0x000fe400078e0205 */
[----:B------:R-:W-:-:S02]  /*9ce0*/  IMAD R153, R153, R27, R26 ;  /* 0x0000001b99997224 */ /* 0x000fc400078e021a */
[----:B------:R-:W-:-:S03]  /*9cf0*/  IMAD.MOV.U32 R3, RZ, RZ, 0x1 ;  /* 0x00000001ff037424 */ /* 0x000fc600078e00ff */
[----:B------:R-:W-:Y:S02]  /*9d00*/  SEL R152, R4, R153, !P0 ;  /* 0x0000009904987207 */ /* 0x000fe40004000000 */
[----:B------:R-:W-:Y:S02]  /*9d10*/  PRMT R0, R3, 0x7610, R0 ;  /* 0x0000761003007816 */ /* 0x000fe40000000000 */
[----:B------:R-:W-:-:S07]  /*9d20*/  SEL R153, R153, R4, !P0 ;  /* 0x0000000499997207 */ /* 0x000fce0004000000 */
.L_x_283:
[----:B------:R-:W-:-:S13]  /*9d30*/  LOP3.LUT P0, RZ, R0, 0xff, RZ, 0xc0, !PT ;  /* 0x000000ff00ff7812 */ /* 0x000fda000780c0ff */
[----:B------:R-:W-:Y:S05]  /*9d40*/  @P0 BRA `(.L_x_286) ;  /* 0xffffff7000800947 */ /* 0x000fea000383ffff */
[----:B------:R-:W-:Y:S05]  /*9d50*/  EXIT ;  /* 0x000000000000794d */ /* 0x000fea0003800000 */
.L_x_3:
[----:B0-----:R-:W-:Y:S01]  /*9d60*/  ULDC.64 UR4, c[0x0][0x650] ;  /* 0x0001940000047ab9 */ /* 0x001fe20000000a00 */
        /* <DEDUP_REMOVED lines=25> */
.L_x_288:
[--C-:B------:R-:W-:Y:S01]  /*9f00*/  SHF.R.U64 R12, R10, R14, R11.reuse ;  /* 0x0000000e0a0c7219 */ /* 0x100fe2000000120b */
[----:B------:R-:W0:Y:S01]  /*9f10*/  LDC R22, c[0x0][0x618] ;  /* 0x00018600ff167b82 */ /* 0x000e220000000800 */
[----:B------:R-:W-:Y:S01]  /*9f20*/  I2FP.F32.U32 R6, R4 ;  /* 0x0000000400067245 */ /* 0x000fe20000201000 */
[----:B------:R-:W-:Y:S01]  /*9f30*/  ULDC UR4, c[0x0][0x150] ;  /* 0x0000540000047ab9 */ /* 0x000fe20000000800 */
[----:B------:R-:W-:Y:S02]  /*9f40*/  SHF.R.U32.HI R5, RZ, R14, R11 ;  /* 0x0000000eff057219 */ /* 0x000fe4000001160b */
[----:B------:R-:W-:Y:S01]  /*9f50*/  IADD3 R9, P0, RZ, -R12, RZ ;  /* 0x8000000cff097210 */ /* 0x000fe20007f1e0ff */
[----:B------:R-:W-:Y:S01]  /*9f60*/  FMUL R11, R6, UR4 ;  /* 0x00000004060b7c20 */ /* 0x000fe20008400000 */
[----:B------:R-:W-:Y:S01]  /*9f70*/  ULDC UR4, c[0x0][0x154] ;  /* 0x0000550000047ab9 */ /* 0x000fe20000000800 */
[----:B------:R-:W1:Y:S02]  /*9f80*/  LDC.64 R24, c[0x0][0x640] ;  /* 0x00019000ff187b82 */ /* 0x000e640000000a00 */
[----:B------:R-:W-:-:S02]  /*9f90*/  IMAD.X R5, RZ, RZ, ~R5, P0 ;  /* 0x000000ffff057224 */ /* 0x000fc400000e0e05 */
[----:B------:R-:W2:Y:S01]  /*9fa0*/  F2I.U32.TRUNC.NTZ R11, R11 ;  /* 0x0000000b000b7305 */ /* 0x000ea2000020f000 */
[----:B------:R-:W-:-:S03]  /*9fb0*/  IMAD.WIDE.U32 R6, R9, R20, R16 ;  /* 0x0000001409067225 */ /* 0x000fc600078e0010 */
[----:B------:R-:W3:Y:S01]  /*9fc0*/  LDC R13, c[0x0][0x144] ;  /* 0x00005100ff0d7b82 */ /* 0x000ee20000000800 */
[----:B------:R-:W-:-:S04]  /*9fd0*/  IMAD R8, R5, R20, RZ ;  /* 0x0000001405087224 */ /* 0x000fc800078e02ff */
[----:B------:R-:W-:Y:S02]  /*9fe0*/  IMAD R5, R9, R21, R8 ;  /* 0x0000001509057224 */ /* 0x000fe400078e0208 */
[----:B------:R-:W-:Y:S01]  /*9ff0*/  IMAD.MOV.U32 R8, RZ, RZ, -0x1 ;  /* 0xffffffffff087424 */ /* 0x000fe200078e00ff */
[----:B------:R-:W4:Y:S01]  /*a000*/  LDC R14, c[0x0][0x608] ;  /* 0x00018200ff0e7b82 */ /* 0x000f220000000800 */
[----:B------:R-:W-:Y:S01]  /*a010*/  IMAD.IADD R5, R7, 0x1, R5 ;  /* 0x0000000107057824 */ /* 0x000fe200078e0205 */
[----:B------:R-:W-:-:S04]  /*a020*/  I2FP.F32.U32 R7, R3 ;  /* 0x0000000300077245 */ /* 0x000fc80000201000 */
[-C--:B0-----:R-:W-:Y:S01]  /*a030*/  SHF.R.U64 R10, R6, R22.reuse, R5 ;  /* 0x00000016060a7219 */ /* 0x081fe20000001205 */
[----:B--2---:R-:W-:Y:S01]  /*a040*/  IMAD.MOV R6, RZ, RZ, -R11 ;  /* 0x000000ffff067224 */ /* 0x004fe200078e0a0b */
[----:B------:R-:W0:Y:S01]  /*a050*/  LDC R9, c[0x0][0x658] ;  /* 0x00019600ff097b82 */ /* 0x000e220000000800 */
[----:B-1----:R-:W-:Y:S01]  /*a060*/  ISETP.NE.U32.AND P0, PT, R24, RZ, PT ;  /* 0x000000ff1800720c */ /* 0x002fe20003f05070 */
[----:B------:R-:W-:Y:S01]  /*a070*/  FMUL R7, R7, UR4 ;  /* 0x0000000407077c20 */ /* 0x000fe20008400000 */
[----:B------:R-:W-:Y:S02]  /*a080*/  SHF.R.U32.HI R5, RZ, R22, R5 ;  /* 0x00000016ff057219 */ /* 0x000fe40000011605 */
[----:B------:R-:W-:-:S03]  /*a090*/  ISETP.NE.AND.EX P0, PT, R25, RZ, PT, P0 ;  /* 0x000000ff1900720c */ /* 0x000fc60003f05300 */
[----:B------:R-:W1:Y:S01]  /*a0a0*/  LDC R20, c[0x0][0x148] ;  /* 0x00005200ff147b82 */ /* 0x000e620000000800 */
[----:B---3--:R-:W-:Y:S02]  /*a0b0*/  IMAD R23, R13, R6, R4 ;  /* 0x000000060d177224 */ /* 0x008fe400078e0204 */
[----:B------:R-:W-:-:S05]  /*a0c0*/  IMAD.MOV.U32 R6, RZ, RZ, 0x1 ;  /* 0x00000001ff067424 */ /* 0x000fca00078e00ff */
[----:B------:R-:W2:Y:S01]  /*a0d0*/  LDC R21, c[0x0][0x600] ;  /* 0x00018000ff157b82 */ /* 0x000ea20000000800 */
[-CC-:B----4-:R-:W-:Y:S02]  /*a0e0*/  SHF.R.U64 R13, R10, R14.reuse, R5.reuse ;  /* 0x0000000e0a0d7219 */ /* 0x190fe40000001205 */
[----:B------:R-:W-:Y:S02]  /*a0f0*/  SHF.R.U32.HI R4, RZ, R14, R5 ;  /* 0x0000000eff047219 */ /* 0x000fe40000011605 */
[----:B------:R3:W4:Y:S03]  /*a100*/  F2I.U32.TRUNC.NTZ R14, R7 ;  /* 0x00000007000e7305 */ /* 0x000726000020f000 */
[----:B------:R-:W1:Y:S01]  /*a110*/  LDC R26, c[0x0][0x648] ;  /* 0x00019200ff1a7b82 */ /* 0x000e620000000800 */
[-C--:B0-----:R-:W-:Y:S02]  /*a120*/  SHF.R.U64 R15, R13, R9.reuse, R4 ;  /* 0x000000090d0f7219 */ /* 0x081fe40000001204 */
[----:B------:R-:W-:-:S02]  /*a130*/  SHF.L.U32 R8, R8, R9, RZ ;  /* 0x0000000908087219 */ /* 0x000fc400000006ff */
[-C--:B------:R-:W-:Y:S01]  /*a140*/  SHF.R.U32.HI R5, RZ, R9.reuse, R4 ;  /* 0x00000009ff057219 */ /* 0x080fe20000011604 */
[----:B------:R-:W-:Y:S01]  /*a150*/  IMAD.MOV.U32 R4, RZ, RZ, R15 ;  /* 0x000000ffff047224 */ /* 0x000fe200078e000f */
[----:B------:R-:W-:Y:S01]  /*a160*/  SHF.L.U32 R22, R6, R9, RZ ;  /* 0x0000000906167219 */ /* 0x000fe200000006ff */
[----:B------:R-:W0:Y:S01]  /*a170*/  LDC R27, c[0x0][0x638] ;  /* 0x00018e00ff1b7b82 */ /* 0x000e220000000800 */
[----:B------:R-:W-:-:S07]  /*a180*/  LOP3.LUT R28, RZ, R8, RZ, 0x33, !PT ;  /* 0x00000008ff1c7212 */ /* 0x000fce00078e33ff */
        /* <DEDUP_REMOVED lines=12> */
.L_x_289:
[----:B------:R-:W-:Y:S01]  /*a250*/  ISETP.NE.AND P0, PT, R2, 0x1, PT ;  /* 0x000000010200780c */ /* 0x000fe20003f05270 */
[----:B--2---:R-:W-:Y:S01]  /*a260*/  VIADD R7, R21, 0xffffffff ;  /* 0xffffffff15077836 */ /* 0x004fe20000000000 */
[----:B-1----:R-:W-:Y:S01]  /*a270*/  SHF.R.U64 R5, R4, R26, R5 ;  /* 0x0000001a04057219 */ /* 0x002fe20000001205 */
[----:B------:R-:W-:Y:S01]  /*a280*/  IMAD.MOV R14, RZ, RZ, -R14 ;  /* 0x000000ffff0e7224 */ /* 0x000fe200078e0a0e */
[----:B------:R-:W-:Y:S01]  /*a290*/  LOP3.LUT R4, R13, R28, RZ, 0xc0, !PT ;  /* 0x0000001c0d047212 */ /* 0x000fe200078ec0ff */
[----:B------:R-:W-:Y:S01]  /*a2a0*/  IMAD.MOV.U32 R8, RZ, RZ, R12 ;  /* 0x000000ffff087224 */ /* 0x000fe200078e000c */
[----:B------:R-:W-:Y:S01]  /*a2b0*/  LOP3.LUT R10, R10, R7, RZ, 0xc0, !PT ;  /* 0x000000070a0a7212 */ /* 0x000fe200078ec0ff */
[----:B------:R-:W-:Y:S02]  /*a2c0*/  IMAD.MOV R6, RZ, RZ, -R5 ;  /* 0x000000ffff067224 */ /* 0x000fe400078e0a05 */
[----:B------:R-:W-:-:S04]  /*a2d0*/  IMAD R4, R22, R5, R4 ;  /* 0x0000000516047224 */ /* 0x000fc800078e0204 */
[----:B------:R-:W-:Y:S02]  /*a2e0*/  @P0 IMAD R23, R20, R14, R3 ;  /* 0x0000000e14170224 */ /* 0x000fe400078e0203 */
[----:B0-----:R-:W-:Y:S02]  /*a2f0*/  IMAD R3, R6, R27, R15 ;  /* 0x0000001b06037224 */ /* 0x001fe400078e020f */
[----:B------:R-:W-:Y:S02]  /*a300*/  IMAD R7, R4, R29, R23 ;  /* 0x0000001d04077224 */ /* 0x000fe400078e0217 */
[----:B------:R-:W-:Y:S02]  /*a310*/  IMAD R4, R3, R21, R10 ;  /* 0x0000001503047224 */ /* 0x000fe400078e020a */
[----:B------:R-:W-:-:S03]  /*a320*/  IMAD.MOV.U32 R6, RZ, RZ, 0x1 ;  /* 0x00000001ff067424 */ /* 0x000fc600078e00ff */
[----:B------:R-:W-:Y:S02]  /*a330*/  SEL R9, R4, R7, !P0 ;  /* 0x0000000704097207 */ /* 0x000fe40004000000 */
[----:B------:R-:W-:-:S07]  /*a340*/  SEL R7, R7, R4, !P0 ;  /* 0x0000000407077207 */ /* 0x000fce0004000000 */
.L_x_287:
[----:B------:R-:W-:-:S08]  /*a350*/  NOP ;  /* 0x0000000000007918 */ /* 0x000fd00000000000 */
[----:B------:R-:W0:-:S00]  /*a360*/  USETMAXREG.DEALLOC.CTAPOOL 0x28 ;  /* 0x00000028000079c8 */ /* 0x000e0000080e0500 */
[----:B0-----:R-:W-:-:S13]  /*a370*/  ISETP.NE.AND P0, PT, R0, RZ, PT ;  /* 0x000000ff0000720c */ /* 0x001fda0003f05270 */
[----:B------:R-:W-:Y:S05]  /*a380*/  @P0 EXIT ;  /* 0x000000000000094d */ /* 0x000fea0003800000 */
[----:B------:R-:W-:Y:S01]  /*a390*/  LOP3.LUT P0, RZ, R6, 0xff, RZ, 0xc0, !PT ;  /* 0x000000ff06ff7812 */ /* 0x000fe2000780c0ff */
[----:B------:R-:W-:Y:S02]  /*a3a0*/  IMAD.MOV.U32 R0, RZ, RZ, 0x1 ;  /* 0x00000001ff007424 */ /* 0x000fe400078e00ff */
[----:B------:R-:W-:-:S10]  /*a3b0*/  IMAD.MOV.U32 R12, RZ, RZ, RZ ;  /* 0x000000ffff0c7224 */ /* 0x000fd400078e00ff */
[----:B------:R-:W-:Y:S05]  /*a3c0*/  @!P0 BRA `(.L_x_290) ;  /* 0x0000000c00308947 */ /* 0x000fea0003800000 */
[----:B------:R-:W0:Y:S01]  /*a3d0*/  LDC R0, c[0x0][0x28c] ;  /* 0x0000a300ff007b82 */ /* 0x000e220000000800 */
[----:B------:R-:W-:Y:S01]  /*a3e0*/  ULDC UR5, c[0x0][0x600] ;  /* 0x0001800000057ab9 */ /* 0x000fe20000000800 */
[----:B------:R-:W-:Y:S01]  /*a3f0*/  ULDC UR4, c[0x0][0xc] ;  /* 0x0000030000047ab9 */ /* 0x000fe20000000800 */
[----:B------:R-:W-:Y:S01]  /*a400*/  UIADD3 UR16, UR5, -0x1, URZ ;  /* 0xffffffff05107890 */ /* 0x000fe2000fffe03f */
[C---:B------:R-:W-:Y:S01]  /*a410*/  LOP3.LUT P2, RZ, R18.reuse, 0x7f, RZ, 0xc0, !PT ;  /* 0x0000007f12ff7812 */ /* 0x040fe2000784c0ff */
[----:B------:R-:W-:Y:S01]  /*a420*/  ULDC UR6, c[0x0][0x658] ;  /* 0x0001960000067ab9 */ /* 0x000fe20000000800 */
[----:B------:R-:W-:Y:S01]  /*a430*/  ULDC UR5, c[0x0][0x10] ;  /* 0x0000040000057ab9 */ /* 0x000fe20000000800 */
[----:B------:R-:W-:Y:S01]  /*a440*/  UMOV UR7, 0xffffffff ;  /* 0xffffffff00077882 */ /* 0x000fe20000000000 */
[----:B------:R-:W-:Y:S01]  /*a450*/  UMOV UR8, 0x1 ;  /* 0x0000000100087882 */ /* 0x000fe20000000000 */
[----:B------:R-:W-:Y:S01]  /*a460*/  UIMAD.WIDE.U32 UR4, UR4, UR5, URZ ;  /* 0x00000005040472a5 */ /* 0x000fe2000f8e003f */
[----:B------:R-:W-:Y:S01]  /*a470*/  LOP3.LUT P0, RZ, R18, 0x1f, RZ, 0xc0, !PT ;  /* 0x0000001f12ff7812 */ /* 0x000fe2000780c0ff */
[----:B------:R-:W-:Y:S01]  /*a480*/  USHF.L.U32 UR7, UR7, UR6, URZ ;  /* 0x0000000607077299 */ /* 0x000fe2000800063f */
[----:B------:R-:W-:Y:S01]  /*a490*/  BSSY B0, `(.L_x_290) ;  /* 0x00000bf000007945 */ /* 0x000fe20003800000 */
[----:B------:R-:W-:Y:S01]  /*a4a0*/  USHF.L.U32 UR18, UR8, UR6, URZ ;  /* 0x0000000608127299 */ /* 0x000fe2000800063f */
[----:B------:R-:W-:Y:S01]  /*a4b0*/  IMAD.MOV.U32 R13, RZ, RZ, 0x1 ;  /* 0x00000001ff0d7424 */ /* 0x000fe200078e00ff */
[----:B------:R-:W-:Y:S01]  /*a4c0*/  LOP3.LUT R11, R19, 0x2, RZ, 0xfc, !PT ;  /* 0x00000002130b7812 */ /* 0x000fe200078efcff */
[----:B------:R-:W-:Y:S01]  /*a4d0*/  ULDC UR6, c[0x0][0x14] ;  /* 0x0000050000067ab9 */ /* 0x000fe20000000800 */
[----:B------:R-:W-:Y:S01]  /*a4e0*/  PLOP3.LUT P0, PT, P0, P2, PT, 0x8a, 0x0 ;  /* 0x000000000000781c */ /* 0x000fe20000705172 */
[----:B------:R-:W-:Y:S01]  /*a4f0*/  UIMAD.WIDE.U32 UR20, UR4, UR6, URZ ;  /* 0x00000006041472a5 */ /* 0x000fe2000f8e003f */
[----:B------:R-:W-:Y:S01]  /*a500*/  IMAD.MOV.U32 R12, RZ, RZ, RZ ;  /* 0x000000ffff0c7224 */ /* 0x000fe200078e00ff */
[----:B------:R-:W-:-:S02]  /*a510*/  UIMAD UR13, UR5, UR6, URZ ;  /* 0x00000006050d72a4 */ /* 0x000fc4000f8e023f */
[----:B------:R-:W-:Y:S01]  /*a520*/  ULOP3.LUT UR17, URZ, UR7, URZ, 0x33, !UPT ;  /* 0x000000073f117292 */ /* 0x000fe2000f8e333f */
[----:B0-----:R-:W-:Y:S01]  /*a530*/  VIADD R0, R0, 0x1f ;  /* 0x0000001f00007836 */ /* 0x001fe20000000000 */
[----:B------:R-:W-:Y:S01]  /*a540*/  UIADD3 UR13, UR21, UR13, URZ ;  /* 0x0000000d150d7290 */ /* 0x000fe2000fffe03f */
[----:B------:R-:W-:-:S03]  /*a550*/  ULDC.64 UR22, c[0x0][0x198] ;  /* 0x0000660000167ab9 */ /* 0x000fc60000000a00 */
[----:B------:R-:W-:-:S04]  /*a560*/  SHF.R.S32.HI R3, RZ, 0x1f, R0 ;  /* 0x0000001fff037819 */ /* 0x000fc80000011400 */
[----:B------:R-:W-:Y:S01]  /*a570*/  LEA.HI R3, R3, R0, RZ, 0x5 ;  /* 0x0000000003037211 */ /* 0x000fe200078f28ff */
[----:B------:R-:W-:-:S03]  /*a580*/  IMAD.MOV.U32 R0, RZ, RZ, 0x1 ;  /* 0x00000001ff007424 */ /* 0x000fc600078e00ff */
[----:B------:R-:W-:-:S05]  /*a590*/  SHF.R.S32.HI R3, RZ, 0x5, R3 ;  /* 0x00000005ff037819 */ /* 0x000fca0000011403 */
[----:B------:R-:W-:-:S07]  /*a5a0*/  VIADD R10, R3, 0x1 ;  /* 0x00000001030a7836 */ /* 0x000fce0000000000 */
.L_x_302:
[----:B------:R-:W-:-:S03]  /*a5b0*/  UMOV UR4, 0xffffffff ;  /* 0xffffffff00047882 */ /* 0x000fc60000000000 */
[----:B------:R-:W-:Y:S05]  /*a5c0*/  BRA.DIV UR4, `(.L_x_291) ;  /* 0x0000000e04c07947 */ /* 0x000fea000b800000 */
[----:B------:R-:W-:-:S13]  /*a5d0*/  ELECT P6, URZ, PT ;  /* 0x00000000003f782f */ /* 0x000fda00038c0000 */
.L_x_314:
[----:B------:R-:W0:Y:S01]  /*a5e0*/  LDC R4, c[0x0][0x28c] ;  /* 0x0000a300ff047b82 */ /* 0x000e220000000800 */
[----:B------:R-:W-:Y:S01]  /*a5f0*/  BSSY B1, `(.L_x_292) ;  /* 0x0000037000017945 */ /* 0x000fe20003800000 */
[----:B0-----:R-:W-:-:S13]  /*a600*/  ISETP.LT.OR P6, PT, R4, 0x1, !P6 ;  /* 0x000000010400780c */ /* 0x001fda00077c1670 */
[----:B------:R-:W-:Y:S05]  /*a610*/  @P6 BRA `(.L_x_293) ;  /* 0x0000000000d06947 */ /* 0x000fea0003800000 */
[----:B------:R-:W-:Y:S02]  /*a620*/  IMAD.SHL.U32 R15, R9, 0x100, RZ ;  /* 0x00000100090f7824 */ /* 0x000fe400078e00ff */
[----:B------:R-:W-:Y:S02]  /*a630*/  IMAD.SHL.U32 R18, R7, 0x80, RZ ;  /* 0x0000008007127824 */ /* 0x000fe400078e00ff */
[----:B------:R-:W-:Y:S02]  /*a640*/  IMAD.MOV.U32 R20, RZ, RZ, RZ ;  /* 0x000000ffff147224 */ /* 0x000fe400078e00ff */
[----:B------:R-:W-:Y:S02]  /*a650*/  IMAD.MOV.U32 R4, RZ, RZ, R10 ;  /* 0x000000ffff047224 */ /* 0x000fe400078e000a */
[----:B------:R-:W-:Y:S02]  /*a660*/  IMAD.MOV.U32 R5, RZ, RZ, R0 ;  /* 0x000000ffff057224 */ /* 0x000fe400078e0000 */
[----:B------:R-:W-:-:S07]  /*a670*/  IMAD.MOV.U32 R6, RZ, RZ, R12 ;  /* 0x000000ffff067224 */ /* 0x000fce00078e000c */
.L_x_297:
[----:B------:R-:W0:Y:S01]  /*a680*/  S2R R14, SR_CgaCtaId ;  /* 0x00000000000e7919 */ /* 0x000e220000008800 */
[----:B------:R-:W-:Y:S01]  /*a690*/  MOV R7, 0x400 ;  /* 0x0000040000077802 */ /* 0x000fe20000000f00 */
[----:B------:R-:W1:Y:S03]  /*a6a0*/  @!P2 LDC R9, c[0x0][0x500] ;  /* 0x00014000ff09ab82 */ /* 0x000e660000000800 */
[----:B0-----:R-:W-:Y:S02]  /*a6b0*/  LEA R21, R14, R7, 0x18 ;  /* 0x000000070e157211 */ /* 0x001fe400078ec0ff */
[----:B------:R-:W-:-:S03]  /*a6c0*/  SHF.L.U32 R7, R5, 0x1f, RZ ;  /* 0x0000001f05077819 */ /* 0x000fc600000006ff */
[----:B------:R-:W-:-:S04]  /*a6d0*/  IMAD R14, R6, 0x8, R21 ;  /* 0x00000008060e7824 */ /* 0x000fc800078e0215 */
[----:B------:R-:W0:Y:S02]  /*a6e0*/  SYNCS.PHASECHK.TRANS64.TRYWAIT P1, [R14+URZ+0x28], R7 ;  /* 0x000028070e0075a7 */ /* 0x000e24000802017f */
[----:B01----:R-:W-:Y:S05]  /*a6f0*/  @!P1 BRA `(.L_x_294) ;  /* 0x0000000c00949947 */ /* 0x003fea0003800000 */
.L_x_315:
[----:B0-----:R-:W-:Y:S01]  /*a700*/  PRMT R7, R11, 0x9910, RZ ;  /* 0x000099100b077816 */ /* 0x001fe200000000ff */
[----:B------:R0:W-:Y:S03]  /*a710*/  @!P2 SYNCS.ARRIVE.TRANS64 RZ, [R14+URZ], R9 ;  /* 0x000000090effa9a7 */ /* 0x0001e6000800003f */
[----:B------:R-:W-:-:S13]  /*a720*/  ISETP.NE.AND P1, PT, R7, 0x2, PT ;  /* 0x000000020700780c */ /* 0x000fda0003f25270 */
[----:B0-----:R-:W-:Y:S05]  /*a730*/  @P1 BRA `(.L_x_295) ;  /* 0x0000000000041947 */ /* 0x001fea0003800000 */
[----:B------:R-:W-:Y:S01]  /*a740*/  BPT.TRAP 0x1 ;  /* 0x000000040000795c */ /* 0x000fe20000300000 */
.L_x_295:
[----:B------:R-:W-:Y:S05]  /*a750*/  @P0 BRA `(.L_x_296) ;  /* 0x0000000000040947 */ /* 0x000fea0003800000 */
[----:B------:R-:W-:Y:S01]  /*a760*/  BPT.TRAP 0x1 ;  /* 0x000000040000795c */ /* 0x000fe20000300000 */
.L_x_296:
[--C-:B------:R-:W-:Y:S01]  /*a770*/  IMAD R7, R6, 0x2000, R21.reuse ;  /* 0x0000200006077824 */ /* 0x100fe200078e0215 */
[----:B------:R-:W-:Y:S01]  /*a780*/  R2UR UR9, R14 ;  /* 0x000000000e0972ca */ /* 0x000fe200000e0000 */
[----:B------:R-:W-:Y:S01]  /*a790*/  IMAD R21, R6, 0x4000, R21 ;  /* 0x0000400006157824 */ /* 0x000fe200078e0215 */
[----:B------:R-:W-:Y:S01]  /*a7a0*/  UIADD3 UR4, UP0, UR22, 0xf0, URZ ;  /* 0x000000f016047890 */ /* 0x000fe2000ff1e03f */
[----:B------:R-:W-:Y:S01]  /*a7b0*/  VIADD R4, R4, 0xffffffff ;  /* 0xffffffff04047836 */ /* 0x000fe20000000000 */
[----:B------:R-:W-:Y:S01]  /*a7c0*/  R2UR UR5, R7 ;  /* 0x00000000070572ca */ /* 0x000fe200000e0000 */
[----:B------:R-:W-:Y:S01]  /*a7d0*/  UIADD3 UR24, UP1, UR22, 0x1f0, URZ ;  /* 0x000001f016187890 */ /* 0x000fe2000ff3e03f */
[----:B------:R-:W-:Y:S01]  /*a7e0*/  R2UR UR8, R21 ;  /* 0x00000000150872ca */ /* 0x000fe200000e0000 */
[----:B------:R-:W-:Y:S01]  /*a7f0*/  VIADD R6, R6, 0x1 ;  /* 0x0000000106067836 */ /* 0x000fe20000000000 */
[----:B------:R-:W-:Y:S01]  /*a800*/  R2UR UR11, R18 ;  /* 0x00000000120b72ca */ /* 0x000fe200000e0000 */
[----:B------:R-:W-:Y:S01]  /*a810*/  UIADD3.X UR25, URZ, UR23, URZ, UP1, !UPT ;  /* 0x000000173f197290 */ /* 0x000fe20008ffe43f */
[----:B------:R-:W-:Y:S01]  /*a820*/  R2UR UR10, R20 ;  /* 0x00000000140a72ca */ /* 0x000fe200000e0000 */
[----:B------:R-:W-:Y:S01]  /*a830*/  UMOV UR6, 0x0 ;  /* 0x0000000000067882 */ /* 0x000fe20000000000 */
[----:B------:R-:W-:Y:S01]  /*a840*/  R2UR UR12, R8 ;  /* 0x00000000080c72ca */ /* 0x000fe200000e0000 */
[----:B------:R-:W-:Y:S01]  /*a850*/  UMOV UR7, 0x10000000 ;  /* 0x1000000000077882 */ /* 0x000fe20000000000 */
[----:B------:R-:W-:Y:S01]  /*a860*/  R2UR UR19, R15 ;  /* 0x000000000f1372ca */ /* 0x000fe200000e0000 */
[----:B------:R-:W-:Y:S01]  /*a870*/  VIADD R20, R20, 0x20 ;  /* 0x0000002014147836 */ /* 0x000fe20000000000 */
[----:B------:R-:W-:Y:S01]  /*a880*/  ISETP.GT.AND P3, PT, R4, 0x1, PT ;  /* 0x000000010400780c */ /* 0x000fe20003f64270 */
[----:B------:R-:W-:Y:S01]  /*a890*/  UIADD3 UR14, UR5, 0x100, URZ ;  /* 0x00000100050e7890 */ /* 0x000fe2000fffe03f */
[----:B------:R-:W-:Y:S01]  /*a8a0*/  ISETP.NE.AND P1, PT, R6, 0x5, PT ;  /* 0x000000050600780c */ /* 0x000fe20003f25270 */
[----:B------:R-:W-:-:S02]  /*a8b0*/  UIADD3.X UR5, URZ, UR23, URZ, UP0, !UPT ;  /* 0x000000173f057290 */ /* 0x000fc400087fe43f */
[----:B------:R-:W-:Y:S01]  /*a8c0*/  UIADD3 UR15, UR8, 0xa100, URZ ;  /* 0x0000a100080f7890 */ /* 0x000fe2000fffe03f */
[----:B------:R-:W-:Y:S02]  /*a8d0*/  SEL R14, RZ, 0x1, P1 ;  /* 0x00000001ff0e7807 */ /* 0x000fe40000800000 */
[----:B------:R-:W-:Y:S01]  /*a8e0*/  UMOV UR8, UR14 ;  /* 0x0000000e00087c82 */ /* 0x000fe20008000000 */
[----:B------:R-:W-:Y:S02]  /*a8f0*/  SEL R6, R6, RZ, P1 ;  /* 0x000000ff06067207 */ /* 0x000fe40000800000 */
[----:B------:R-:W-:Y:S01]  /*a900*/  LOP3.LUT R5, R5, R14, RZ, 0x3c, !PT ;  /* 0x0000000e05057212 */ /* 0x000fe200078e3cff */
[----:B------:R0:W-:Y:S02]  /*a910*/  UTMALDG.3D [UR8], [UR4], desc[UR6] ;  /* 0x00000608040075b4 */ /* 0x0001e40008011000 */
[----:B0-----:R-:W-:Y:S01]  /*a920*/  UMOV UR8, UR15 ;  /* 0x0000000f00087c82 */ /* 0x001fe20008000000 */
[----:B------:R-:W-:-:S02]  /*a930*/  UMOV UR11, UR19 ;  /* 0x00000013000b7c82 */ /* 0x000fc40008000000 */
[----:B------:R0:W-:Y:S02]  /*a940*/  UTMALDG.3D [UR8], [UR24], desc[UR6] ;  /* 0x00000608180075b4 */ /* 0x0001e40008011000 */
[----:B0-----:R-:W-:Y:S05]  /*a950*/  @P3 BRA `(.L_x_297) ;  /* 0xfffffffc00483947 */ /* 0x001fea000383ffff */
.L_x_293:
[----:B------:R-:W-:Y:S05]  /*a960*/  BSYNC B1 ;  /* 0x0000000000017941 */ /* 0x000fea0003800000 */
.L_x_292:
[----:B------:R-:W-:Y:S01]  /*a970*/  LOP3.LUT P3, RZ, R13, 0xff, RZ, 0xc0, !PT ;  /* 0x000000ff0dff7812 */ /* 0x000fe2000786c0ff */
[----:B------:R-:W-:Y:S01]  /*a980*/  IMAD.IADD R12, R3, 0x1, R12 ;  /* 0x00000001030c7824 */ /* 0x000fe200078e020c */
[----:B------:R-:W-:Y:S01]  /*a990*/  IADD3 R16, P4, R16, UR20, RZ ;  /* 0x0000001410107c10 */ /* 0x000fe2000ff9e0ff */
[----:B------:R-:W-:Y:S01]  /*a9a0*/  ULDC.64 UR4, c[0x0][0x650] ;  /* 0x0001940000047ab9 */ /* 0x000fe20000000a00 */
[----:B------:R-:W-:Y:S01]  /*a9b0*/  BSSY B1, `(.L_x_298) ;  /* 0x000006a000017945 */ /* 0x000fe20003800000 */
[----:B------:R-:W-:Y:S01]  /*a9c0*/  IMAD.MOV.U32 R9, RZ, RZ, -0x1 ;  /* 0xffffffffff097424 */ /* 0x000fe200078e00ff */
[----:B------:R-:W-:Y:S01]  /*a9d0*/  ISETP.GT.U32.AND P1, PT, R12, 0x4, PT ;  /* 0x000000040c00780c */ /* 0x000fe20003f24070 */
[----:B------:R-:W-:Y:S01]  /*a9e0*/  IMAD.MOV.U32 R8, RZ, RZ, -0x1 ;  /* 0xffffffffff087424 */ /* 0x000fe200078e00ff */
[----:B------:R-:W-:Y:S02]  /*a9f0*/  IADD3.X R17, R17, UR13, RZ, P4, !PT ;  /* 0x0000000d11117c10 */ /* 0x000fe4000a7fe4ff */
[----:B------:R-:W-:-:S02]  /*aa00*/  ISETP.LT.U32.AND P1, PT, R3, 0x5, P1 ;  /* 0x000000050300780c */ /* 0x000fc40000f21070 */
[----:B------:R-:W-:Y:S01]  /*aa10*/  PRMT R13, RZ, 0x7610, R13 ;  /* 0x00007610ff0d7816 */ /* 0x000fe2000000000d */
[----:B------:R-:W0:Y:S01]  /*aa20*/  @P3 S2R R5, SR_CgaCtaId ;  /* 0x0000000000053919 */ /* 0x000e220000008800 */
[----:B------:R-:W-:-:S04]  /*aa30*/  @P3 MOV R4, 0x400 ;  /* 0x0000040000043802 */ /* 0x000fc80000000f00 */
[----:B0-----:R-:W-:Y:S01]  /*aa40*/  @P3 LEA R6, R5, R4, 0x18 ;  /* 0x0000000405063211 */ /* 0x001fe200078ec0ff */
[----:B------:R-:W-:-:S03]  /*aa50*/  IMAD.WIDE.U32 R4, R12, -0x33333333, RZ ;  /* 0xcccccccd0c047825 */ /* 0x000fc600078e00ff */
[----:B------:R0:W-:Y:S01]  /*aa60*/  @P3 SYNCS.ARRIVE.TRANS64.A1T0 RZ, [R6+URZ+0x68], RZ ;  /* 0x000068ff06ff39a7 */ /* 0x0001e2000810003f */
[----:B------:R-:W-:Y:S02]  /*aa70*/  ISETP.GE.U32.AND P3, PT, R3, 0x5, PT ;  /* 0x000000050300780c */ /* 0x000fe40003f66070 */
[----:B------:R-:W-:Y:S02]  /*aa80*/  SHF.R.U32.HI R7, RZ, 0x2, R5 ;  /* 0x00000002ff077819 */ /* 0x000fe40000011605 */
[----:B------:R-:W-:Y:S02]  /*aa90*/  SEL R5, RZ, 0x1, !P1 ;  /* 0x00000001ff057807 */ /* 0x000fe40004800000 */
[----:B------:R-:W-:Y:S01]  /*aaa0*/  ISETP.GE.U32.AND P1, PT, R16, UR4, PT ;  /* 0x0000000410007c0c */ /* 0x000fe2000bf26070 */
[----:B------:R-:W-:Y:S01]  /*aab0*/  IMAD R12, R7, -0x5, R12 ;  /* 0xfffffffb070c7824 */ /* 0x000fe200078e020c */
[----:B------:R-:W-:Y:S02]  /*aac0*/  LOP3.LUT R0, R0, R5, RZ, 0x3c, !PT ;  /* 0x0000000500007212 */ /* 0x000fe400078e3cff */
[----:B------:R-:W-:-:S02]  /*aad0*/  ISETP.GE.U32.AND.EX P1, PT, R17, UR5, PT, P1 ;  /* 0x0000000511007c0c */ /* 0x000fc4000bf26110 */
[----:B------:R-:W-:Y:S02]  /*aae0*/  PRMT R4, RZ, 0x7610, R4 ;  /* 0x00007610ff047816 */ /* 0x000fe40000000004 */
[----:B------:R-:W-:Y:S01]  /*aaf0*/  @P3 LOP3.LUT R0, R0, 0x1, R7, 0x78, !PT ;  /* 0x0000000100003812 */ /* 0x000fe200078e7807 */
[----:B------:R-:W-:-:S08]  /*ab00*/  IMAD.MOV.U32 R7, RZ, RZ, -0x1 ;  /* 0xffffffffff077424 */ /* 0x000fd000078e00ff */
[----:B0-----:R-:W-:Y:S05]  /*ab10*/  @P1 BRA `(.L_x_299) ;  /* 0x00000004004c1947 */ /* 0x001fea0003800000 */
[----:B------:R-:W-:Y:S01]  /*ab20*/  ULDC.64 UR4, c[0x0][0x628] ;  /* 0x00018a0000047ab9 */ /* 0x000fe20000000a00 */
[----:B------:R-:W0:Y:S01]  /*ab30*/  S2R R15, SR_CTAID.X ;  /* 0x00000000000f7919 */ /* 0x000e220000002500 */
[----:B------:R-:W-:Y:S01]  /*ab40*/  ISETP.NE.U32.AND P1, PT, RZ, UR4, PT ;  /* 0x00000004ff007c0c */ /* 0x000fe2000bf25070 */
[----:B------:R-:W-:Y:S01]  /*ab50*/  ULDC UR7, c[0x0][0x630] ;  /* 0x00018c0000077ab9 */ /* 0x000fe20000000800 */
[----:B------:R-:W-:Y:S01]  /*ab60*/  IMAD.MOV.U32 R4, RZ, RZ, R16 ;  /* 0x000000ffff047224 */ /* 0x000fe200078e0010 */
[----:B------:R-:W1:Y:S01]  /*ab70*/  S2R R14, SR_CTAID.Y ;  /* 0x00000000000e7919 */ /* 0x000e620000002600 */
[----:B------:R-:W-:Y:S01]  /*ab80*/  ISETP.NE.AND.EX P1, PT, RZ, UR5, PT, P1 ;  /* 0x00000005ff007c0c */ /* 0x000fe2000bf25310 */
[----:B------:R-:W-:-:S12]  /*ab90*/  IMAD.MOV.U32 R5, RZ, RZ, R17 ;  /* 0x000000ffff057224 */ /* 0x000fd800078e0011 */
[----:B------:R-:W-:Y:S05]  /*aba0*/  @!P1 BRA `(.L_x_300) ;  /* 0x0000000000289947 */ /* 0x000fea0003800000 */
[----:B------:R-:W-:Y:S02]  /*abb0*/  ULDC UR6, c[0x0][0x634] ;  /* 0x00018d0000067ab9 */ /* 0x000fe40000000800 */
[----:B------:R-:W-:-:S05]  /*abc0*/  IADD3 R9, P1, R16, UR6, RZ ;  /* 0x0000000610097c10 */ /* 0x000fca000ff3e0ff */
[----:B------:R-:W-:-:S04]  /*abd0*/  IMAD.X R21, RZ, RZ, R17, P1 ;  /* 0x000000ffff157224 */ /* 0x000fc800008e0611 */
[----:B------:R-:W-:-:S04]  /*abe0*/  IMAD.WIDE.U32 R6, R21, UR4, RZ ;  /* 0x0000000415067c25 */ /* 0x000fc8000f8e00ff */
[----:B------:R-:W-:-:S04]  /*abf0*/  IMAD.WIDE.U32 R6, P1, R9, UR5, R6 ;  /* 0x0000000509067c25 */ /* 0x000fc8000f820006 */
[----:B------:R-:W-:-:S04]  /*ac00*/  IMAD.WIDE.U32 R8, R9, UR4, RZ ;  /* 0x0000000409087c25 */ /* 0x000fc8000f8e00ff */
[----:B------:R-:W-:Y:S01]  /*ac10*/  IMAD.X R5, RZ, RZ, RZ, P1 ;  /* 0x000000ffff057224 */ /* 0x000fe200008e06ff */
[----:B------:R-:W-:Y:S01]  /*ac20*/  IADD3 RZ, P1, R9, R6, RZ ;  /* 0x0000000609ff7210 */ /* 0x000fe20007f3e0ff */
[----:B------:R-:W-:-:S04]  /*ac30*/  IMAD.MOV.U32 R4, RZ, RZ, R7 ;  /* 0x000000ffff047224 */ /* 0x000fc800078e0007 */
[----:B------:R-:W-:-:S08]  /*ac40*/  IMAD.WIDE.U32.X R4, R21, UR5, R4, P1 ;  /* 0x0000000515047c25 */ /* 0x000fd000088e0404 */
.L_x_300:
[--C-:B------:R-:W-:Y:S01]  /*ac50*/  SHF.R.U64 R8, R4, UR7, R5.reuse ;  /* 0x0000000704087c19 */ /* 0x100fe20008001205 */
[----:B------:R-:W-:Y:S01]  /*ac60*/  ULDC.64 UR4, c[0x0][0x620] ;  /* 0x0001880000047ab9 */ /* 0x000fe20000000a00 */
[----:B------:R-:W-:Y:S01]  /*ac70*/  SHF.R.U32.HI R4, RZ, UR7, R5 ;  /* 0x00000007ff047c19 */ /* 0x000fe20008011605 */
[----:B------:R-:W2:Y:S01]  /*ac80*/  LDC R24, c[0x0][0x144] ;  /* 0x00005100ff187b82 */ /* 0x000ea20000000800 */
[----:B------:R-:W-:Y:S01]  /*ac90*/  IADD3 R7, P1, RZ, -R8, RZ ;  /* 0x80000008ff077210 */ /* 0x000fe20007f3e0ff */
[----:B------:R-:W-:Y:S01]  /*aca0*/  ULDC.64 UR8, c[0x0][0x640] ;  /* 0x0001900000087ab9 */ /* 0x000fe20000000a00 */
[----:B0-----:R-:W-:Y:S01]  /*acb0*/  I2FP.F32.U32 R9, R15 ;  /* 0x0000000f00097245 */ /* 0x001fe20000201000 */
[----:B------:R-:W-:Y:S02]  /*acc0*/  ULDC UR6, c[0x0][0x608] ;  /* 0x0001820000067ab9 */ /* 0x000fe40000000800 */
[----:B------:R-:W-:Y:S01]  /*acd0*/  IMAD.X R4, RZ, RZ, ~R4, P1 ;  /* 0x000000ffff047224 */ /* 0x000fe200008e0e04 */
[----:B------:R-:W-:Y:S01]  /*ace0*/  ISETP.NE.U32.AND P1, PT, RZ, UR8, PT ;  /* 0x00000008ff007c0c */ /* 0x000fe2000bf25070 */
[----:B------:R-:W0:Y:S02]  /*acf0*/  LDC R21, c[0x0][0x148] ;  /* 0x00005200ff157b82 */ /* 0x000e240000000800 */
[----:B------:R-:W-:Y:S01]  /*ad00*/  IMAD R6, R4, UR4, RZ ;  /* 0x0000000404067c24 */ /* 0x000fe2000f8e02ff */
[----:B------:R-:W-:Y:S01]  /*ad10*/  ISETP.NE.AND.EX P1, PT, RZ, UR9, PT, P1 ;  /* 0x00000009ff007c0c */ /* 0x000fe2000bf25310 */
[----:B------:R-:W-:Y:S01]  /*ad20*/  IMAD.WIDE.U32 R4, R7, UR4, R16 ;  /* 0x0000000407047c25 */ /* 0x000fe2000f8e0010 */
[----:B------:R-:W-:-:S03]  /*ad30*/  ULDC UR4, c[0x0][0x150] ;  /* 0x0000540000047ab9 */ /* 0x000fc60000000800 */
[----:B------:R-:W-:Y:S02]  /*ad40*/  IMAD R7, R7, UR5, R6 ;  /* 0x0000000507077c24 */ /* 0x000fe4000f8e0206 */
[----:B------:R-:W-:Y:S01]  /*ad50*/  FMUL R6, R9, UR4 ;  /* 0x0000000409067c20 */ /* 0x000fe20008400000 */
[----:B------:R-:W-:Y:S01]  /*ad60*/  ULDC UR4, c[0x0][0x618] ;  /* 0x0001860000047ab9 */ /* 0x000fe20000000800 */
[----:B------:R-:W-:Y:S01]  /*ad70*/  ULDC UR5, c[0x0][0x154] ;  /* 0x0000550000057ab9 */ /* 0x000fe20000000800 */
[----:B------:R-:W-:-:S03]  /*ad80*/  IMAD.IADD R5, R5, 0x1, R7 ;  /* 0x0000000105057824 */ /* 0x000fc600078e0207 */
[----:B------:R-:W3:Y:S02]  /*ad90*/  F2I.U32.TRUNC.NTZ R6, R6 ;  /* 0x0000000600067305 */ /* 0x000ee4000020f000 */
[----:B------:R-:W-:Y:S02]  /*ada0*/  SHF.R.U64 R9, R4, UR4, R5 ;  /* 0x0000000404097c19 */ /* 0x000fe40008001205 */
[----:B-1----:R-:W-:-:S05]  /*adb0*/  I2FP.F32.U32 R4, R14 ;  /* 0x0000000e00047245 */ /* 0x002fca0000201000 */
[----:B------:R-:W-:Y:S01]  /*adc0*/  FMUL R22, R4, UR5 ;  /* 0x0000000504167c20 */ /* 0x000fe20008400000 */
[----:B------:R-:W-:Y:S01]  /*add0*/  SHF.R.U32.HI R4, RZ, UR4, R5 ;  /* 0x00000004ff047c19 */ /* 0x000fe20008011605 */
[----:B------:R-:W-:-:S03]  /*ade0*/  ULDC UR4, c[0x0][0x658] ;  /* 0x0001960000047ab9 */ /* 0x000fc60000000800 */
[--C-:B------:R-:W-:Y:S01]  /*adf0*/  SHF.R.U64 R20, R9, UR6, R4.reuse ;  /* 0x0000000609147c19 */ /* 0x100fe20008001204 */
[----:B------:R-:W1:Y:S01]  /*ae00*/  F2I.U32.TRUNC.NTZ R22, R22 ;  /* 0x0000001600167305 */ /* 0x000e62000020f000 */
[----:B------:R-:W-:Y:S01]  /*ae10*/  SHF.R.U32.HI R5, RZ, UR6, R4 ;  /* 0x00000006ff057c19 */ /* 0x000fe20008011604 */
[----:B---3--:R-:W-:-:S03]  /*ae20*/  IMAD.MOV R6, RZ, RZ, -R6 ;  /* 0x000000ffff067224 */ /* 0x008fc600078e0a06 */
[----:B------:R-:W-:Y:S01]  /*ae30*/  SHF.R.U64 R18, R20, UR4, R5 ;  /* 0x0000000414127c19 */ /* 0x000fe20008001205 */
[----:B--2---:R-:W-:Y:S01]  /*ae40*/  IMAD R15, R24, R6, R15 ;  /* 0x00000006180f7224 */ /* 0x004fe200078e020f */
[----:B------:R-:W-:-:S03]  /*ae50*/  SHF.R.U32.HI R23, RZ, UR4, R5 ;  /* 0x00000004ff177c19 */ /* 0x000fc60008011605 */
[----:B------:R-:W-:Y:S02]  /*ae60*/  IMAD.MOV.U32 R4, RZ, RZ, R18 ;  /* 0x000000ffff047224 */ /* 0x000fe400078e0012 */
[----:B------:R-:W-:Y:S01]  /*ae70*/  IMAD.MOV.U32 R5, RZ, RZ, R23 ;  /* 0x000000ffff057224 */ /* 0x000fe200078e0017 */
[----:B-1----:R-:W-:Y:S06]  /*ae80*/  @!P1 BRA `(.L_x_301) ;  /* 0x0000000000289947 */ /* 0x002fec0003800000 */
[----:B------:R-:W-:Y:S02]  /*ae90*/  ULDC UR4, c[0x0][0x64c] ;  /* 0x0001930000047ab9 */ /* 0x000fe40000000800 */
[----:B------:R-:W-:-:S05]  /*aea0*/  IADD3 R5, P1, R18, UR4, RZ ;  /* 0x0000000412057c10 */ /* 0x000fca000ff3e0ff */
[----:B------:R-:W-:-:S04]  /*aeb0*/  IMAD.X R23, RZ, RZ, R23, P1 ;  /* 0x000000ffff177224 */ /* 0x000fc800008e0617 */
[----:B------:R-:W-:-:S04]  /*aec0*/  IMAD.WIDE.U32 R6, R23, UR8, RZ ;  /* 0x0000000817067c25 */ /* 0x000fc8000f8e00ff */
[----:B------:R-:W-:-:S04]  /*aed0*/  IMAD.WIDE.U32 R6, P1, R5, UR9, R6 ;  /* 0x0000000905067c25 */ /* 0x000fc8000f820006 */
[----:B------:R-:W-:-:S04]  /*aee0*/  IMAD.WIDE.U32 R4, R5, UR8, RZ ;  /* 0x0000000805047c25 */ /* 0x000fc8000f8e00ff */
[----:B------:R-:W-:Y:S01]  /*aef0*/  IMAD.MOV.U32 R4, RZ, RZ, R7 ;  /* 0x000000ffff047224 */ /* 0x000fe200078e0007 */
[----:B------:R-:W-:Y:S01]  /*af00*/  IADD3 RZ, P3, R5, R6, RZ ;  /* 0x0000000605ff7210 */ /* 0x000fe20007f7e0ff */
[----:B------:R-:W-:-:S04]  /*af10*/  IMAD.X R5, RZ, RZ, RZ, P1 ;  /* 0x000000ffff057224 */ /* 0x000fc800008e06ff */
[----:B------:R-:W-:-:S08]  /*af20*/  IMAD.WIDE.U32.X R4, R23, UR9, R4, P3 ;  /* 0x0000000917047c25 */ /* 0x000fd000098e0404 */
.L_x_301:
[----:B------:R-:W-:Y:S01]  /*af30*/  ISETP.NE.AND P1, PT, R2, 0x1, PT ;  /* 0x000000010200780c */ /* 0x000fe20003f25270 */
[----:B------:R-:W-:Y:S01]  /*af40*/  ULDC UR4, c[0x0][0x648] ;  /* 0x0001920000047ab9 */ /* 0x000fe20000000800 */
[----:B------:R-:W-:Y:S01]  /*af50*/  LOP3.LUT R20, R20, UR17, RZ, 0xc0, !PT ;  /* 0x0000001114147c12 */ /* 0x000fe2000f8ec0ff */
[----:B------:R-:W-:Y:S01]  /*af60*/  IMAD.MOV R22, RZ, RZ, -R22 ;  /* 0x000000ffff167224 */ /* 0x000fe200078e0a16 */
[----:B------:R-:W-:Y:S01]  /*af70*/  SHF.R.U64 R5, R4, UR4, R5 ;  /* 0x0000000404057c19 */ /* 0x000fe20008001205 */
[----:B------:R-:W-:Y:S01]  /*af80*/  ULDC UR4, c[0x0][0x638] ;  /* 0x00018e0000047ab9 */ /* 0x000fe20000000800 */
[----:B------:R-:W-:Y:S01]  /*af90*/  LOP3.LUT R9, R9, UR16, RZ, 0xc0, !PT ;  /* 0x0000001009097c12 */ /* 0x000fe2000f8ec0ff */
[----:B------:R-:W-:Y:S01]  /*afa0*/  ULDC UR5, c[0x0][0x610] ;  /* 0x0001840000057ab9 */ /* 0x000fe20000000800 */
[----:B------:R-:W-:Y:S02]  /*afb0*/  IMAD.MOV.U32 R4, RZ, RZ, 0x1 ;  /* 0x00000001ff047424 */ /* 0x000fe400078e00ff */
[----:B------:R-:W-:-:S02]  /*afc0*/  IMAD.MOV R7, RZ, RZ, -R5 ;  /* 0x000000ffff077224 */ /* 0x000fc400078e0a05 */
[----:B------:R-:W-:Y:S02]  /*afd0*/  IMAD R20, R5, UR18, R20 ;  /* 0x0000001205147c24 */ /* 0x000fe4000f8e0214 */
[----:B0-----:R-:W-:Y:S02]  /*afe0*/  @P1 IMAD R15, R21, R22, R14 ;  /* 0x00000016150f1224 */ /* 0x001fe400078e020e */
[----:B------:R-:W-:Y:S01]  /*aff0*/  IMAD R18, R7, UR4, R18 ;  /* 0x0000000407127c24 */ /* 0x000fe2000f8e0212 */
[----:B------:R-:W-:Y:S01]  /*b000*/  ULDC UR4, c[0x0][0x600] ;  /* 0x0001800000047ab9 */ /* 0x000fe20000000800 */
[----:B------:R-:W-:Y:S02]  /*b010*/  IMAD R15, R20, UR5, R15 ;  /* 0x00000005140f7c24 */ /* 0x000fe4000f8e020f */
[----:B------:R-:W-:-:S05]  /*b020*/  IMAD R18, R18, UR4, R9 ;  /* 0x0000000412127c24 */ /* 0x000fca000f8e0209 */
[----:B------:R-:W-:Y:S02]  /*b030*/  SEL R9, R18, R15, !P1 ;  /* 0x0000000f12097207 */ /* 0x000fe40004800000 */
[----:B------:R-:W-:-:S07]  /*b040*/  SEL R7, R15, R18, !P1 ;  /* 0x000000120f077207 */ /* 0x000fce0004800000 */
.L_x_299:
[----:B------:R-:W-:Y:S05]  /*b050*/  BSYNC B1 ;  /* 0x0000000000017941 */ /* 0x000fea0003800000 */
.L_x_298:
[----:B------:R-:W-:-:S13]  /*b060*/  LOP3.LUT P1, RZ, R4, 0xff, RZ, 0xc0, !PT ;  /* 0x000000ff04ff7812 */ /* 0x000fda000782c0ff */
[----:B------:R-:W-:Y:S05]  /*b070*/  @P1 BRA `(.L_x_302) ;  /* 0xfffffff4004c1947 */ /* 0x000fea000383ffff */
[----:B------:R-:W-:Y:S05]  /*b080*/  BSYNC B0 ;  /* 0x0000000000007941 */ /* 0x000fea0003800000 */
.L_x_290:
[----:B------:R-:W-:-:S03]  /*b090*/  UMOV UR4, 0xffffffff ;  /* 0xffffffff00047882 */ /* 0x000fc60000000000 */
[----:B------:R-:W-:Y:S05]  /*b0a0*/  BRA.DIV UR4, `(.L_x_303) ;  /* 0x00000006043c7947 */ /* 0x000fea000b800000 */
[----:B------:R-:W-:-:S13]  /*b0b0*/  ELECT P6, URZ, PT ;  /* 0x00000000003f782f */ /* 0x000fda00038c0000 */
.L_x_318:
[----:B------:R-:W-:Y:S04]  /*b0c0*/  BSSY B0, `(.L_x_304) ;  /* 0x0000034000007945 */ /* 0x000fe80003800000 */
[----:B------:R-:W-:Y:S05]  /*b0d0*/  @!P6 BRA `(.L_x_305) ;  /* 0x0000000000c8e947 */ /* 0x000fea0003800000 */
[----:B------:R-:W-:-:S04]  /*b0e0*/  LOP3.LUT R19, R19, 0x2, RZ, 0xfc, !PT ;  /* 0x0000000213137812 */ /* 0x000fc800078efcff */
[----:B------:R-:W-:-:S13]  /*b0f0*/  ISETP.NE.AND P0, PT, R19, 0x3, PT ;  /* 0x000000031300780c */ /* 0x000fda0003f05270 */
[----:B------:R-:W-:Y:S05]  /*b100*/  @!P0 BRA `(.L_x_306) ;  /* 0x0000000000048947 */ /* 0x000fea0003800000 */
[----:B------:R-:W-:Y:S01]  /*b110*/  BPT.TRAP 0x1 ;  /* 0x000000040000795c */ /* 0x000fe20000300000 */
.L_x_306:
[----:B------:R-:W0:Y:S01]  /*b120*/  S2R R3, SR_CgaCtaId ;  /* 0x0000000000037919 */ /* 0x000e220000008800 */
[----:B------:R-:W-:-:S04]  /*b130*/  MOV R2, 0x400 ;  /* 0x0000040000027802 */ /* 0x000fc80000000f00 */
[----:B0-----:R-:W-:Y:S02]  /*b140*/  LEA R3, R3, R2, 0x18 ;  /* 0x0000000203037211 */ /* 0x001fe400078ec0ff */
[----:B------:R-:W-:-:S03]  /*b150*/  SHF.L.U32 R2, R0, 0x1f, RZ ;  /* 0x0000001f00027819 */ /* 0x000fc600000006ff */
[----:B------:R-:W-:-:S04]  /*b160*/  VIADD R3, R3, 0x28 ;  /* 0x0000002803037836 */ /* 0x000fc80000000000 */
[C---:B------:R-:W-:Y:S02]  /*b170*/  IMAD R7, R12.reuse, 0x8, R3 ;  /* 0x000000080c077824 */ /* 0x040fe400078e0203 */
[----:B------:R-:W-:Y:S02]  /*b180*/  VIADD R12, R12, 0x1 ;  /* 0x000000010c0c7836 */ /* 0x000fe40000000000 */
[----:B------:R-:W0:Y:S03]  /*b190*/  SYNCS.PHASECHK.TRANS64.TRYWAIT P0, [R7+URZ], R2 ;  /* 0x00000002070075a7 */ /* 0x000e26000800017f */
[----:B------:R-:W-:-:S04]  /*b1a0*/  ISETP.NE.AND P1, PT, R12, 0x5, PT ;  /* 0x000000050c00780c */ /* 0x000fc80003f25270 */
[----:B------:R-:W-:Y:S02]  /*b1b0*/  SEL R5, RZ, 0x1, P1 ;  /* 0x00000001ff057807 */ /* 0x000fe40000800000 */
[----:B------:R-:W-:Y:S02]  /*b1c0*/  SEL R12, R12, RZ, P1 ;  /* 0x000000ff0c0c7207 */ /* 0x000fe40000800000 */
[----:B------:R-:W-:-:S03]  /*b1d0*/  LOP3.LUT R5, R0, R5, RZ, 0x3c, !PT ;  /* 0x0000000500057212 */ /* 0x000fc600078e3cff */
[----:B------:R-:W-:Y:S01]  /*b1e0*/  IMAD R9, R12, 0x8, R3 ;  /* 0x000000080c097824 */ /* 0x000fe200078e0203 */
[----:B------:R-:W-:Y:S01]  /*b1f0*/  SHF.L.U32 R4, R5, 0x1f, RZ ;  /* 0x0000001f05047819 */ /* 0x000fe200000006ff */
[----:B0-----:R-:W-:Y:S06]  /*b200*/  @!P0 BRA `(.L_x_307) ;  /* 0x0000000400048947 */ /* 0x001fec0003800000 */
.L_x_319:
[----:B------:R-:W1:Y:S01]  /*b210*/  SYNCS.PHASECHK.TRANS64.TRYWAIT P0, [R9+URZ], R4 ;  /* 0x00000004090075a7 */ /* 0x000e62000800017f */
[----:B------:R-:W-:-:S05]  /*b220*/  VIADD R0, R12, 0x1 ;  /* 0x000000010c007836 */ /* 0x000fca0000000000 */
[----:B------:R-:W-:-:S04]  /*b230*/  ISETP.NE.AND P1, PT, R0, 0x5, PT ;  /* 0x000000050000780c */ /* 0x000fc80003f25270 */
[----:B0-----:R-:W-:Y:S02]  /*b240*/  SEL R2, RZ, 0x1, P1 ;  /* 0x00000001ff027807 */ /* 0x001fe40000800000 */
[----:B------:R-:W-:Y:S02]  /*b250*/  SEL R0, R0, RZ, P1 ;  /* 0x000000ff00007207 */ /* 0x000fe40000800000 */
[----:B------:R-:W-:-:S03]  /*b260*/  LOP3.LUT R7, R5, R2, RZ, 0x3c, !PT ;  /* 0x0000000205077212 */ /* 0x000fc600078e3cff */
[----:B------:R-:W-:Y:S01]  /*b270*/  IMAD R6, R0, 0x8, R3 ;  /* 0x0000000800067824 */ /* 0x000fe200078e0203 */
[----:B------:R-:W-:Y:S01]  /*b280*/  SHF.L.U32 R5, R7, 0x1f, RZ ;  /* 0x0000001f07057819 */ /* 0x000fe200000006ff */
[----:B-1----:R-:W-:Y:S06]  /*b290*/  @!P0 BRA `(.L_x_308) ;  /* 0x0000000000f48947 */ /* 0x002fec0003800000 */
.L_x_320:
[----:B------:R-:W1:Y:S01]  /*b2a0*/  SYNCS.PHASECHK.TRANS64.TRYWAIT P0, [R6+URZ], R5 ;  /* 0x00000005060075a7 */ /* 0x000e62000800017f */
[----:B------:R-:W-:-:S05]  /*b2b0*/  VIADD R0, R0, 0x1 ;  /* 0x0000000100007836 */ /* 0x000fca0000000000 */
[----:B------:R-:W-:-:S04]  /*b2c0*/  ISETP.NE.AND P1, PT, R0, 0x5, PT ;  /* 0x000000050000780c */ /* 0x000fc80003f25270 */
[----:B------:R-:W-:Y:S02]  /*b2d0*/  SEL R2, RZ, 0x1, P1 ;  /* 0x00000001ff027807 */ /* 0x000fe40000800000 */
[----:B------:R-:W-:Y:S02]  /*b2e0*/  SEL R0, R0, RZ, P1 ;  /* 0x000000ff00007207 */ /* 0x000fe40000800000 */
[----:B------:R-:W-:-:S03]  /*b2f0*/  LOP3.LUT R7, R7, R2, RZ, 0x3c, !PT ;  /* 0x0000000207077212 */ /* 0x000fc600078e3cff */
[----:B0-----:R-:W-:Y:S01]  /*b300*/  IMAD R9, R0, 0x8, R3 ;  /* 0x0000000800097824 */ /* 0x001fe200078e0203 */
[----:B------:R-:W-:Y:S01]  /*b310*/  SHF.L.U32 R4, R7, 0x1f, RZ ;  /* 0x0000001f07047819 */ /* 0x000fe200000006ff */
[----:B-1----:R-:W-:Y:S06]  /*b320*/  @!P0 BRA `(.L_x_309) ;  /* 0x0000000000e48947 */ /* 0x002fec0003800000 */
.L_x_321:
[----:B------:R-:W1:Y:S01]  /*b330*/  SYNCS.PHASECHK.TRANS64.TRYWAIT P0, [R9+URZ], R4 ;  /* 0x00000004090075a7 */ /* 0x000e62000800017f */
[----:B------:R-:W-:-:S05]  /*b340*/  VIADD R0, R0, 0x1 ;  /* 0x0000000100007836 */ /* 0x000fca0000000000 */
[----:B------:R-:W-:-:S04]  /*b350*/  ISETP.NE.AND P1, PT, R0, 0x5, PT ;  /* 0x000000050000780c */ /* 0x000fc80003f25270 */
[----:B------:R-:W-:Y:S02]  /*b360*/  SEL R2, RZ, 0x1, P1 ;  /* 0x00000001ff027807 */ /* 0x000fe40000800000 */
[----:B------:R-:W-:Y:S02]  /*b370*/  SEL R0, R0, RZ, P1 ;  /* 0x000000ff00007207 */ /* 0x000fe40000800000 */
[----:B------:R-:W-:Y:S01]  /*b380*/  LOP3.LUT R2, R7, R2, RZ, 0x3c, !PT ;  /* 0x0000000207027212 */ /* 0x000fe200078e3cff */
[----:B-1----:R-:W-:Y:S06]  /*b390*/  @!P0 BRA `(.L_x_310) ;  /* 0x0000000000dc8947 */ /* 0x002fec0003800000 */
.L_x_322:
[----:B------:R-:W-:Y:S01]  /*b3a0*/  IMAD R3, R0, 0x8, R3 ;  /* 0x0000000800037824 */ /* 0x000fe200078e0203 */
[----:B------:R-:W-:-:S07]  /*b3b0*/  SHF.L.U32 R0, R2, 0x1f, RZ ;  /* 0x0000001f02007819 */ /* 0x000fce00000006ff */
.L_x_311:
[----:B--2---:R2:W3:Y:S02]  /*b3c0*/  SYNCS.PHASECHK.TRANS64.TRYWAIT P0, [R3+URZ], R0 ;  /* 0x00000000030075a7 */ /* 0x0044e4000800017f */
[----:B---3--:R-:W-:Y:S05]  /*b3d0*/  @!P0 NANOSLEEP.SYNCS 0x989680 ;  /* 0x009896800000895d */ /* 0x008fea0003900000 */
[----:B------:R-:W3:Y:S02]  /*b3e0*/  @!P0 SYNCS.PHASECHK.TRANS64 P0, [R3+URZ], R0 ;  /* 0x00000000030085a7 */ /* 0x000ee4000800007f */
[----:B---3--:R-:W-:Y:S05]  /*b3f0*/  @!P0 BRA `(.L_x_311) ;  /* 0xfffffffc00f08947 */ /* 0x008fea000383ffff */
.L_x_305:
[----:B------:R-:W-:Y:S05]  /*b400*/  BSYNC B0 ;  /* 0x0000000000007941 */ /* 0x000fea0003800000 */
.L_x_304:
[----:B------:R-:W-:Y:S05]  /*b410*/  EXIT ;  /* 0x000000000000794d */ /* 0x000fea0003800000 */
.L_x_17:
[----:B---3--:R3:W4:Y:S02]  /*b420*/  SYNCS.PHASECHK.TRANS64.TRYWAIT P1, [R3+URZ], R0 ;  /* 0x00000000030075a7 */ /* 0x008724000802017f */
[----:B----4-:R-:W-:Y:S05]  /*b430*/  @!P1 NANOSLEEP.SYNCS 0x989680 ;  /* 0x009896800000995d */ /* 0x010fea0003900000 */
[----:B------:R-:W4:Y:S02]  /*b440*/  @!P1 SYNCS.PHASECHK.TRANS64 P1, [R3+URZ], R0 ;  /* 0x00000000030095a7 */ /* 0x000f24000802007f */
[----:B----4-:R-:W-:Y:S05]  /*b450*/  @!P1 BRA `(.L_x_17) ;  /* 0xfffffffc00f09947 */ /* 0x010fea000383ffff */
[----:B------:R-:W-:Y:S05]  /*b460*/  BRA `(.L_x_16) ;  /* 0xffffff5c00707947 */ /* 0x000fea000383ffff */
.L_x_22:
[----:B-1----:R-:W-:-:S04]  /*b470*/  IMAD.U32 R4, RZ, RZ, UR4 ;  /* 0x00000004ff047e24 */ /* 0x002fc8000f8e00ff */
[----:B------:R1:W2:Y:S03]  /*b480*/  SYNCS.PHASECHK.TRANS64.TRYWAIT P1, [R4+URZ], R3 ;  /* 0x00000003040075a7 */ /* 0x0002a6000802017f */
[----:B--2---:R-:W-:Y:S05]  /*b490*/  @!P1 NANOSLEEP.SYNCS 0x989680 ;  /* 0x009896800000995d */ /* 0x004fea0003900000 */
[----:B------:R-:W2:Y:S02]  /*b4a0*/  @!P1 SYNCS.PHASECHK.TRANS64 P1, [R4+URZ], R3 ;  /* 0x00000003040095a7 */ /* 0x000ea4000802007f */
[----:B--2---:R-:W-:Y:S05]  /*b4b0*/  @!P1 BRA `(.L_x_22) ;  /* 0xfffffffc00ec9947 */ /* 0x004fea000383ffff */
[----:B------:R-:W-:Y:S05]  /*b4c0*/  BRA `(.L_x_21) ;  /* 0xffffff6000147947 */ /* 0x000fea000383ffff */
.L_x_291:
[----:B------:R-:W-:Y:S01]  /*b4d0*/  BSSY B1, `(.L_x_312) ;  /* 0x0000006000017945 */ /* 0x000fe20003800000 */
[----:B------:R-:W-:-:S07]  /*b4e0*/  IMAD.MOV.U32 R15, RZ, RZ, -0x1 ;  /* 0xffffffffff0f7424 */ /* 0x000fce00078e00ff */
[----:B------:R-:W-:Y:S05]  /*b4f0*/  WARPSYNC.COLLECTIVE R15, `(.L_x_313) ;  /* 0x000000000f0c7348 */ /* 0x000fea0003c00000 */
[----:B------:R-:W-:Y:S02]  /*b500*/  ELECT P6, UR62, PT ;  /* 0x00000000003e782f */ /* 0x000fe400038c0000 */
[----:B------:R-:W-:Y:S01]  /*b510*/  MOV R14, UR62 ;  /* 0x0000003e000e7c02 */ /* 0x000fe20008000f00 */
[----:B------:R-:W-:Y:S10]  /*b520*/  ENDCOLLECTIVE ;  /* 0x000000000000791b */ /* 0x000ff40003800000 */
.L_x_313:
[----:B------:R-:W-:Y:S05]  /*b530*/  BSYNC B1 ;  /* 0x0000000000017941 */ /* 0x000fea0003800000 */
.L_x_312:
[----:B------:R-:W-:Y:S05]  /*b540*/  BRA `(.L_x_314) ;  /* 0xfffffff000247947 */ /* 0x000fea000383ffff */
.L_x_294:
[----:B0-----:R0:W1:Y:S02]  /*b550*/  SYNCS.PHASECHK.TRANS64.TRYWAIT P1, [R14+URZ+0x28], R7 ;  /* 0x000028070e0075a7 */ /* 0x001064000802017f */
[----:B-1----:R-:W-:Y:S05]  /*b560*/  @!P1 NANOSLEEP.SYNCS 0x989680 ;  /* 0x009896800000995d */ /* 0x002fea0003900000 */
[----:B------:R-:W1:Y:S02]  /*b570*/  @!P1 SYNCS.PHASECHK.TRANS64 P1, [R14+URZ+0x28], R7 ;  /* 0x000028070e0095a7 */ /* 0x000e64000802007f */
[----:B-1----:R-:W-:Y:S05]  /*b580*/  @!P1 BRA `(.L_x_294) ;  /* 0xfffffffc00f09947 */ /* 0x002fea000383ffff */
[----:B------:R-:W-:Y:S05]  /*b590*/  BRA `(.L_x_315) ;  /* 0xfffffff000587947 */ /* 0x000fea000383ffff */
.L_x_303:
[----:B------:R-:W-:Y:S01]  /*b5a0*/  BSSY B0, `(.L_x_316) ;  /* 0x0000006000007945 */ /* 0x000fe20003800000 */
[----:B------:R-:W-:-:S07]  /*b5b0*/  IMAD.MOV.U32 R15, RZ, RZ, -0x1 ;  /* 0xffffffffff0f7424 */ /* 0x000fce00078e00ff */
[----:B------:R-:W-:Y:S05]  /*b5c0*/  WARPSYNC.COLLECTIVE R15, `(.L_x_317) ;  /* 0x000000000f0c7348 */ /* 0x000fea0003c00000 */
[----:B------:R-:W-:Y:S02]  /*b5d0*/  ELECT P6, UR62, PT ;  /* 0x00000000003e782f */ /* 0x000fe400038c0000 */
[----:B------:R-:W-:Y:S01]  /*b5e0*/  MOV R14, UR62 ;  /* 0x0000003e000e7c02 */ /* 0x000fe20008000f00 */
[----:B------:R-:W-:Y:S10]  /*b5f0*/  ENDCOLLECTIVE ;  /* 0x000000000000791b */ /* 0x000ff40003800000 */
.L_x_317:
[----:B------:R-:W-:Y:S05]  /*b600*/  BSYNC B0 ;  /* 0x0000000000007941 */ /* 0x000fea0003800000 */
.L_x_316:
[----:B------:R-:W-:Y:S05]  /*b610*/  BRA `(.L_x_318) ;  /* 0xfffffff800a87947 */ /* 0x000fea000383ffff */
.L_x_307:
[----:B0-----:R0:W1:Y:S02]  /*b620*/  SYNCS.PHASECHK.TRANS64.TRYWAIT P0, [R7+URZ], R2 ;  /* 0x00000002070075a7 */ /* 0x001064000800017f */
[----:B-1----:R-:W-:Y:S05]  /*b630*/  @!P0 NANOSLEEP.SYNCS 0x989680 ;  /* 0x009896800000895d */ /* 0x002fea0003900000 */
[----:B------:R-:W1:Y:S02]  /*b640*/  @!P0 SYNCS.PHASECHK.TRANS64 P0, [R7+URZ], R2 ;  /* 0x00000002070085a7 */ /* 0x000e64000800007f */
[----:B-1----:R-:W-:Y:S05]  /*b650*/  @!P0 BRA `(.L_x_307) ;  /* 0xfffffffc00f08947 */ /* 0x002fea000383ffff */
[----:B------:R-:W-:Y:S05]  /*b660*/  BRA `(.L_x_319) ;  /* 0xfffffff800e87947 */ /* 0x000fea000383ffff */
.L_x_308:
[----:B0-----:R0:W1:Y:S02]  /*b670*/  SYNCS.PHASECHK.TRANS64.TRYWAIT P0, [R9+URZ], R4 ;  /* 0x00000004090075a7 */ /* 0x001064000800017f */
[----:B-1----:R-:W-:Y:S05]  /*b680*/  @!P0 NANOSLEEP.SYNCS 0x989680 ;  /* 0x009896800000895d */ /* 0x002fea0003900000 */
[----:B------:R-:W1:Y:S02]  /*b690*/  @!P0 SYNCS.PHASECHK.TRANS64 P0, [R9+URZ], R4 ;  /* 0x00000004090085a7 */ /* 0x000e64000800007f */
[----:B-1----:R-:W-:Y:S05]  /*b6a0*/  @!P0 BRA `(.L_x_308) ;  /* 0xfffffffc00f08947 */ /* 0x002fea000383ffff */
[----:B------:R-:W-:Y:S05]  /*b6b0*/  BRA `(.L_x_320) ;  /* 0xfffffff800f87947 */ /* 0x000fea000383ffff */
.L_x_309:
[----:B0-----:R0:W1:Y:S02]  /*b6c0*/  SYNCS.PHASECHK.TRANS64.TRYWAIT P0, [R6+URZ], R5 ;  /* 0x00000005060075a7 */ /* 0x001064000800017f */
[----:B-1----:R-:W-:Y:S05]  /*b6d0*/  @!P0 NANOSLEEP.SYNCS 0x989680 ;  /* 0x009896800000895d */ /* 0x002fea0003900000 */
[----:B------:R-:W1:Y:S02]  /*b6e0*/  @!P0 SYNCS.PHASECHK.TRANS64 P0, [R6+URZ], R5 ;  /* 0x00000005060085a7 */ /* 0x000e64000800007f */
[----:B-1----:R-:W-:Y:S05]  /*b6f0*/  @!P0 BRA `(.L_x_309) ;  /* 0xfffffffc00f08947 */ /* 0x002fea000383ffff */
[----:B------:R-:W-:Y:S05]  /*b700*/  BRA `(.L_x_321) ;  /* 0xfffffffc00087947 */ /* 0x000fea000383ffff */
.L_x_310:
[----:B-1----:R1:W2:Y:S02]  /*b710*/  SYNCS.PHASECHK.TRANS64.TRYWAIT P0, [R9+URZ], R4 ;  /* 0x00000004090075a7 */ /* 0x0022a4000800017f */
[----:B--2---:R-:W-:Y:S05]  /*b720*/  @!P0 NANOSLEEP.SYNCS 0x989680 ;  /* 0x009896800000895d */ /* 0x004fea0003900000 */
[----:B------:R-:W2:Y:S02]  /*b730*/  @!P0 SYNCS.PHASECHK.TRANS64 P0, [R9+URZ], R4 ;  /* 0x00000004090085a7 */ /* 0x000ea4000800007f */
[----:B--2---:R-:W-:Y:S05]  /*b740*/  @!P0 BRA `(.L_x_310) ;  /* 0xfffffffc00f08947 */ /* 0x004fea000383ffff */
[----:B------:R-:W-:Y:S05]  /*b750*/  BRA `(.L_x_322) ;  /* 0xfffffffc00107947 */ /* 0x000fea000383ffff */
.L_x_323:
[----:B------:R-:W-:-:S00]  /*b760*/  BRA `(.L_x_323) ;  /* 0xfffffffc00fc7947 */ /* 0x000fc0000383ffff */
[----:B------:R-:W-:-:S00]  /*b770*/  NOP ;  /* 0x0000000000007918 */ /* 0x000fc00000000000 */
        /* <DEDUP_REMOVED lines=8> */
.L_x_324:


//--------------------- .nv.global.init           --------------------------
	.section	.nv.global.init,"aw",@progbits
.nv.global.init:
	.type		$str$22,@object
	.size		$str$22,($str$23 - $str$22)
$str$22:
        /*0000*/ 	.byte	0x6b, 0x5f, 0x74, 0x69, 0x6c, 0x65, 0x5f, 0x63, 0x6f, 0x75, 0x6e, 0x74, 0x20, 0x3e, 0x3d, 0x20
        /*0010*/ 	.byte	0x31, 0x00
	.type		$str$23,@object
	.size		$str$23,(__unnamed_1 - $str$23)
$str$23:
        /*0012*/ 	.byte	0x2f, 0x74, 0x6d, 0x70, 0x2f, 0x63, 0x75, 0x74, 0x6c, 0x61, 0x73, 0x73, 0x5f, 0x73, 0x77, 0x65
        /*0022*/ 	.byte	0x65, 0x70, 0x5f, 0x73, 0x72, 0x63, 0x2f, 0x69, 0x6e, 0x63, 0x6c, 0x75, 0x64, 0x65, 0x2f, 0x63
        /*0032*/ 	.byte	0x75, 0x74, 0x6c, 0x61, 0x73, 0x73, 0x2f, 0x67, 0x65, 0x6d, 0x6d, 0x2f, 0x63, 0x6f, 0x6c, 0x6c
        /*0042*/ 	.byte	0x65, 0x63, 0x74, 0x69, 0x76, 0x65, 0x2f, 0x73, 0x6d, 0x39, 0x30, 0x5f, 0x6d, 0x6d, 0x61, 0x5f
        /*0052*/ 	.byte	0x74, 0x6d, 0x61, 0x5f, 0x67, 0x6d, 0x6d, 0x61, 0x5f, 0x73, 0x73, 0x5f, 0x77, 0x61, 0x72, 0x70
        /*0062*/ 	.byte	0x73, 0x70, 0x65, 0x63, 0x69, 0x61, 0x6c, 0x69, 0x7a, 0x65, 0x64, 0x2e, 0x68, 0x70, 0x70, 0x00
	.type		__unnamed_1,@object
	.size		__unnamed_1,(.L_0 - __unnamed_1)
__unnamed_1:
        /*0072*/ 	.byte	0x76, 0x6f, 0x69, 0x64, 0x20, 0x63, 0x75, 0x74, 0x6c, 0x61, 0x73, 0x73, 0x3a, 0x3a, 0x67, 0x65
        /* <DEDUP_REMOVED lines=180> */
        /*0bc2*/ 	.byte	0x74, 0x69, 0x74, 0x79, 0x5d, 0x00
.L_0:


//--------------------- .nv.shared._ZN7cutlass13device_kernelINS_4gemm6kernel13GemmUniversalIN4cute5tupleIJiiiiEEENS1_10collective13CollectiveMmaINS1_34MainloopSm90TmaGmmaWarpSpecializedILi5ENS5_IJNS4_1CILi1EEESB_SB_EEENS1_35KernelTmaWarpSpecializedCooperativeEEENS5_IJNSA_ILi128EEENSA_ILi256EEENSA_ILi32EEEEEENS_10bfloat16_tENS5_IJlSB_lEEESJ_SK_NS4_8TiledMMAINS4_8MMA_AtomIJNS4_4SM904GMMA28MMA_64x256x16_F32BF16BF16_SSILNSO_5MajorE0ELSQ_0ELNSO_7ScaleInE1ELSR_1EEEEEENS4_6LayoutINS5_IJNSA_ILi2EEESB_SB_EEENS5_IJSB_NSA_ILi0EEESX_EEEEENS5_IJNS4_10UnderscoreES10_S10_EEEEENS4_13SM90_TMA_LOADENS4_14ComposedLayoutINS4_7SwizzleILi2ELi4ELi3EEENS4_18smem_ptr_flag_bitsILi16EEENSU_INS5_IJNSA_ILi8EEESH_EEENS5_IJSH_SB_EEEEEEEvNS4_8identityES13_S1D_vS1E_EENS_8epilogue10collective6detail29Sm90TmaWarpSpecializedAdapterINS1H_15DefaultEpilogueISJ_SK_SK_NS1G_6thread17LinearCombinationISJ_Li1EffLNS1L_9ScaleType4KindE0ELNS_15FloatRoundStyleE2ESJ_EENS1_15EpilogueDefaultEEEEEvvEEEEvNT_6ParamsE --------------------------
	.section	.nv.shared._ZN7cutlass13device_kernelINS_4gemm6kernel13GemmUniversalIN4cute5tupleIJiiiiEEENS1_10collective13CollectiveMmaINS1_34MainloopSm90TmaGmmaWarpSpecializedILi5ENS5_IJNS4_1CILi1EEESB_SB_EEENS1_35KernelTmaWarpSpecializedCooperativeEEENS5_IJNSA_ILi128EEENSA_ILi256EEENSA_ILi32EEEEEENS_10bfloat16_tENS5_IJlSB_lEEESJ_SK_NS4_8TiledMMAINS4_8MMA_AtomIJNS4_4SM904GMMA28MMA_64x256x16_F32BF16BF16_SSILNSO_5MajorE0ELSQ_0ELNSO_7ScaleInE1ELSR_1EEEEEENS4_6LayoutINS5_IJNSA_ILi2EEESB_SB_EEENS5_IJSB_NSA_ILi0EEESX_EEEEENS5_IJNS4_10UnderscoreES10_S10_EEEEENS4_13SM90_TMA_LOADENS4_14ComposedLayoutINS4_7SwizzleILi2ELi4ELi3EEENS4_18smem_ptr_flag_bitsILi16EEENSU_INS5_IJNSA_ILi8EEESH_EEENS5_IJSH_SB_EEEEEEEvNS4_8identityES13_S1D_vS1E_EENS_8epilogue10collective6detail29Sm90TmaWarpSpecializedAdapterINS1H_15DefaultEpilogueISJ_SK_SK_NS1G_6thread17LinearCombinationISJ_Li1EffLNS1L_9ScaleType4KindE0ELNS_15FloatRoundStyleE2ESJ_EENS1_15EpilogueDefaultEEEEEvvEEEEvNT_6ParamsE,"aw",@nobits
	.sectionflags	@""
	.align	16
	.zero		1024


//--------------------- .nv.shared.reserved.0     --------------------------
	.section	.nv.shared.reserved.0,"aw",@nobits
	.weak		__nv_reservedSMEM_offset_0_alias
	.size		__nv_reservedSMEM_offset_0_alias, 0, 0
	.other		__nv_reservedSMEM_offset_0_alias,@"STO_CUDA_RESERVED_SHARED STV_DEFAULT"
__nv_reservedSMEM_offset_0_alias:
	.zero		0


//--------------------- .nv.global                --------------------------
	.section	.nv.global,"aw",@nobits
.nv.global:
	.type		_ZN40_INTERNAL_b97c790f_4_k_cu_3705b7dd_250244cute1_E,@object
	.size		_ZN40_INTERNAL_b97c790f_4_k_cu_3705b7dd_250244cute1_E,(_ZN40_INTERNAL_b97c790f_4_k_cu_3705b7dd_250244cuda3std3__45__cpo6cbeginE - _ZN40_INTERNAL_b97c790f_4_k_cu_3705b7dd_250244cute1_E)
_ZN40_INTERNAL_b97c790f_4_k_cu_3705b7dd_250244cute1_E:
	.zero		1
	.type		_ZN40_INTERNAL_b97c790f_4_k_cu_3705b7dd_250244cuda3std3__45__cpo6cbeginE,@object
	.size		_ZN40_INTERNAL_b97c790f_4_k_cu_3705b7dd_250244cuda3std3__45__cpo6cbeginE,(_ZN40_INTERNAL_b97c790f_4_k_cu_3705b7dd_250244cuda3std3__48in_placeE - _ZN40_INTERNAL_b97c790f_4_k_cu_3705b7dd_250244cuda3std3__45__cpo6cbeginE)
_ZN40_INTERNAL_b97c790f_4_k_cu_3705b7dd_250244cuda3std3__45__cpo6cbeginE:
	.zero		1
	.type		_ZN40_INTERNAL_b97c790f_4_k_cu_3705b7dd_250244cuda3std3__48in_placeE,@object
	.size		_ZN40_INTERNAL_b97c790f_4_k_cu_3705b7dd_250244cuda3std3__48in_placeE,(_ZN40_INTERNAL_b97c790f_4_k_cu_3705b7dd_250244cuda3std6ranges3__45__cpo9iter_moveE - _ZN40_INTERNAL_b97c790f_4_k_cu_3705b7dd_250244cuda3std3__48in_placeE)
_ZN40_INTERNAL_b97c790f_4_k_cu_3705b7dd_250244cuda3std3__48in_placeE:
	.zero		1
	.type		_ZN40_INTERNAL_b97c790f_4_k_cu_3705b7dd_250244cuda3std6ranges3__45__cpo9iter_moveE,@object
	.size		_ZN40_INTERNAL_b97c790f_4_k_cu_3705b7dd_250244cuda3std6ranges3__45__cpo9iter_moveE,(_ZN40_INTERNAL_b97c790f_4_k_cu_3705b7dd_250244cuda3std3__45__cpo5beginE - _ZN40_INTERNAL_b97c790f_4_k_cu_3705b7dd_250244cuda3std6ranges3__45__cpo9iter_moveE)
_ZN40_INTERNAL_b97c790f_4_k_cu_3705b7dd_250244cuda3std6ranges3__45__cpo9iter_moveE:
	.zero		1
	.type		_ZN40_INTERNAL_b97c790f_4_k_cu_3705b7dd_250244cuda3std3__45__cpo5beginE,@object
	.size		_ZN40_INTERNAL_b97c790f_4_k_cu_3705b7dd_250244cuda3std3__45__cpo5beginE,(_ZN40_INTERNAL_b97c790f_4_k_cu_3705b7dd_250244cuda3std3__442_GLOBAL__N__b97c790f_4_k_cu_3705b7dd_250246ignoreE - _ZN40_INTERNAL_b97c790f_4_k_cu_3705b7dd_250244cuda3std3__45__cpo5beginE)
_ZN40_INTERNAL_b97c790f_4_k_cu_3705b7dd_250244cuda3std3__45__cpo5beginE:
	.zero		1
	.type		_ZN40_INTERNAL_b97c790f_4_k_cu_3705b7dd_250244cuda3std3__442_GLOBAL__N__b97c790f_4_k_cu_3705b7dd_250246ignoreE,@object
	.size		_ZN40_INTERNAL_b97c790f_4_k_cu_3705b7dd_250244cuda3std3__442_GLOBAL__N__b97c790f_4_k_cu_3705b7dd_250246ignoreE,(_ZN40_INTERNAL_b97c790f_4_k_cu_3705b7dd_250244cute7productE - _ZN40_INTERNAL_b97c790f_4_k_cu_3705b7dd_250244cuda3std3__442_GLOBAL__N__b97c790f_4_k_cu_3705b7dd_250246ignoreE)
_ZN40_INTERNAL_b97c790f_4_k_cu_3705b7dd_250244cuda3std3__442_GLOBAL__N__b97c790f_4_k_cu_3705b7dd_250246ignoreE:
	.zero		1
	.type		_ZN40_INTERNAL_b97c790f_4_k_cu_3705b7dd_250244cute7productE,@object
	.size		_ZN40_INTERNAL_b97c790f_4_k_cu_3705b7dd_250244cute7productE,(_ZN40_INTERNAL_b97c790f_4_k_cu_3705b7dd_250244cuda3std3__45__cpo3endE - _ZN40_INTERNAL_b97c790f_4_k_cu_3705b7dd_250244cute7productE)
_ZN40_INTERNAL_b97c790f_4_k_cu_3705b7dd_250244cute7productE:
	.zero		1
	.type		_ZN40_INTERNAL_b97c790f_4_k_cu_3705b7dd_250244cuda3std3__45__cpo3endE,@object
	.size		_ZN40_INTERNAL_b97c790f_4_k_cu_3705b7dd_250244cuda3std3__45__cpo3endE,(_ZN40_INTERNAL_b97c790f_4_k_cu_3705b7dd_250244cuda3std3__419piecewise_constructE - _ZN40_INTERNAL_b97c790f_4_k_cu_3705b7dd_250244cuda3std3__45__cpo3endE)
_ZN40_INTERNAL_b97c790f_4_k_cu_3705b7dd_250244cuda3std3__45__cpo3endE:
	.zero		1
	.type		_ZN40_INTERNAL_b97c790f_4_k_cu_3705b7dd_250244cuda3std3__419piecewise_constructE,@object
	.size		_ZN40_INTERNAL_b97c790f_4_k_cu_3705b7dd_250244cuda3std3__419piecewise_constructE,(_ZN40_INTERNAL_b97c790f_4_k_cu_3705b7dd_250244cuda3std3__45__cpo4cendE - _ZN40_INTERNAL_b97c790f_4_k_cu_3705b7dd_250244cuda3std3__419piecewise_constructE)
_ZN40_INTERNAL_b97c790f_4_k_cu_3705b7dd_250244cuda3std3__419piecewise_constructE:
	.zero		1
	.type		_ZN40_INTERNAL_b97c790f_4_k_cu_3705b7dd_250244cuda3std3__45__cpo4cendE,@object
	.size		_ZN40_INTERNAL_b97c790f_4_k_cu_3705b7dd_250244cuda3std3__45__cpo4cendE,(_ZN40_INTERNAL_b97c790f_4_k_cu_3705b7dd_250244cuda3std6ranges3__45__cpo4swapE - _ZN40_INTERNAL_b97c790f_4_k_cu_3705b7dd_250244cuda3std3__45__cpo4cendE)
_ZN40_INTERNAL_b97c790f_4_k_cu_3705b7dd_250244cuda3std3__45__cpo4cendE:
	.zero		1
	.type		_ZN40_INTERNAL_b97c790f_4_k_cu_3705b7dd_250244cuda3std6ranges3__45__cpo4swapE,@object
	.size		_ZN40_INTERNAL_b97c790f_4_k_cu_3705b7dd_250244cuda3std6ranges3__45__cpo4swapE,(.L_8 - _ZN40_INTERNAL_b97c790f_4_k_cu_3705b7dd_250244cuda3std6ranges3__45__cpo4swapE)
_ZN40_INTERNAL_b97c790f_4_k_cu_3705b7dd_250244cuda3std6ranges3__45__cpo4swapE:
	.zero		1
.L_8:


//--------------------- .nv.constant0._ZN7cutlass13device_kernelINS_4gemm6kernel13GemmUniversalIN4cute5tupleIJiiiiEEENS1_10collective13CollectiveMmaINS1_34MainloopSm90TmaGmmaWarpSpecializedILi5ENS5_IJNS4_1CILi1EEESB_SB_EEENS1_35KernelTmaWarpSpecializedCooperativeEEENS5_IJNSA_ILi128EEENSA_ILi256EEENSA_ILi32EEEEEENS_10bfloat16_tENS5_IJlSB_lEEESJ_SK_NS4_8TiledMMAINS4_8MMA_AtomIJNS4_4SM904GMMA28MMA_64x256x16_F32BF16BF16_SSILNSO_5MajorE0ELSQ_0ELNSO_7ScaleInE1ELSR_1EEEEEENS4_6LayoutINS5_IJNSA_ILi2EEESB_SB_EEENS5_IJSB_NSA_ILi0EEESX_EEEEENS5_IJNS4_10UnderscoreES10_S10_EEEEENS4_13SM90_TMA_LOADENS4_14ComposedLayoutINS4_7SwizzleILi2ELi4ELi3EEENS4_18smem_ptr_flag_bitsILi16EEENSU_INS5_IJNSA_ILi8EEESH_EEENS5_IJSH_SB_EEEEEEEvNS4_8identityES13_S1D_vS1E_EENS_8epilogue10collective6detail29Sm90TmaWarpSpecializedAdapterINS1H_15DefaultEpilogueISJ_SK_SK_NS1G_6thread17LinearCombinationISJ_Li1EffLNS1L_9ScaleType4KindE0ELNS_15FloatRoundStyleE2ESJ_EENS1_15EpilogueDefaultEEEEEvvEEEEvNT_6ParamsE --------------------------
	.section	.nv.constant0._ZN7cutlass13device_kernelINS_4gemm6kernel13GemmUniversalIN4cute5tupleIJiiiiEEENS1_10collective13CollectiveMmaINS1_34MainloopSm90TmaGmmaWarpSpecializedILi5ENS5_IJNS4_1CILi1EEESB_SB_EEENS1_35KernelTmaWarpSpecializedCooperativeEEENS5_IJNSA_ILi128EEENSA_ILi256EEENSA_ILi32EEEEEENS_10bfloat16_tENS5_IJlSB_lEEESJ_SK_NS4_8TiledMMAINS4_8MMA_AtomIJNS4_4SM904GMMA28MMA_64x256x16_F32BF16BF16_SSILNSO_5MajorE0ELSQ_0ELNSO_7ScaleInE1ELSR_1EEEEEENS4_6LayoutINS5_IJNSA_ILi2EEESB_SB_EEENS5_IJSB_NSA_ILi0EEESX_EEEEENS5_IJNS4_10UnderscoreES10_S10_EEEEENS4_13SM90_TMA_LOADENS4_14ComposedLayoutINS4_7SwizzleILi2ELi4ELi3EEENS4_18smem_ptr_flag_bitsILi16EEENSU_INS5_IJNSA_ILi8EEESH_EEENS5_IJSH_SB_EEEEEEEvNS4_8identityES13_S1D_vS1E_EENS_8epilogue10collective6detail29Sm90TmaWarpSpecializedAdapterINS1H_15DefaultEpilogueISJ_SK_SK_NS1G_6thread17LinearCombinationISJ_Li1EffLNS1L_9ScaleType4KindE0ELNS_15FloatRoundStyleE2ESJ_EENS1_15EpilogueDefaultEEEEEvvEEEEvNT_6ParamsE,"a",@progbits
	.sectionflags	@""
	.align	4
.nv.constant0._ZN7cutlass13device_kernelINS_4gemm6kernel13GemmUniversalIN4cute5tupleIJiiiiEEENS1_10collective13CollectiveMmaINS1_34MainloopSm90TmaGmmaWarpSpecializedILi5ENS5_IJNS4_1CILi1EEESB_SB_EEENS1_35KernelTmaWarpSpecializedCooperativeEEENS5_IJNSA_ILi128EEENSA_ILi256EEENSA_ILi32EEEEEENS_10bfloat16_tENS5_IJlSB_lEEESJ_SK_NS4_8TiledMMAINS4_8MMA_AtomIJNS4_4SM904GMMA28MMA_64x256x16_F32BF16BF16_SSILNSO_5MajorE0ELSQ_0ELNSO_7ScaleInE1ELSR_1EEEEEENS4_6LayoutINS5_IJNSA_ILi2EEESB_SB_EEENS5_IJSB_NSA_ILi0EEESX_EEEEENS5_IJNS4_10UnderscoreES10_S10_EEEEENS4_13SM90_TMA_LOADENS4_14ComposedLayoutINS4_7SwizzleILi2ELi4ELi3EEENS4_18smem_ptr_flag_bitsILi16EEENSU_INS5_IJNSA_ILi8EEESH_EEENS5_IJSH_SB_EEEEEEEvNS4_8identityES13_S1D_vS1E_EENS_8epilogue10collective6detail29Sm90TmaWarpSpecializedAdapterINS1H_15DefaultEpilogueISJ_SK_SK_NS1G_6thread17LinearCombinationISJ_Li1EffLNS1L_9ScaleType4KindE0ELNS_15FloatRoundStyleE2ESJ_EENS1_15EpilogueDefaultEEEEEvvEEEEvNT_6ParamsE:
	.zero		1664


//--------------------- SYMBOLS --------------------------

	.type		.nv.reservedSmem.offset0,@object
	.size		.nv.reservedSmem.offset0,0x4
	.type		__assertfail,@function
